	.target	sm_90a

	.elftype	@"ET_EXEC"


//--------------------- .note.nv.tkinfo           --------------------------
	.section	.note.nv.tkinfo,"",@"SHT_NOTE"
	.sectionflags	@"SHF_NOTE_NV_TKINFO"
	.tkinfo
        /*0018*/ 	.word	0x00000002
        /*0030*/ 	.string	""
        /*0030*/ 	.string	"ptxas"
        /*0030*/ 	.string	"Cuda compilation tools, release 13.0, V13.0.88"
        /*0030*/ 	.string	"Build cuda_13.0.r13.0/compiler.36424714_0"
        /*0030*/ 	.string	"-arch sm_90a -m 64 "



//--------------------- .note.nv.cuinfo           --------------------------
	.section	.note.nv.cuinfo,"",@"SHT_NOTE"
	.sectionflags	@"SHF_NOTE_NV_CUINFO"
        /*0018*/ 	.short	0x0002
        /*001a*/ 	.short	0x005a
        /*001c*/ 	.short	0x0082
	.zero		2


//--------------------- .nv.info                  --------------------------
	.section	.nv.info,"",@"SHT_CUDA_INFO"
	.align	4


	//----- nvinfo : EIATTR_REGCOUNT
	.align		4
        /*0000*/ 	.byte	0x04, 0x2f
        /*0002*/ 	.short	(.L_12 - .L_11)
	.align		4
.L_11:
        /*0004*/ 	.word	index@(_ZN7cutlass13device_kernelINS_4conv6kernel13ConvUniversalINS1_16ConvProblemShapeILNS1_8OperatorE1ELi3EEENS1_10collective14CollectiveConvINS1_46MainloopSm90TmaGmmaWarpSpecializedImplicitGemmILS5_1ELi14ELi3EN4cute5tupleIJNSA_1CILi2EEENSC_ILi1EEESE_EEENS1_36KernelImplicitTmaWarpSpecializedSm90ELi1EEENSB_IJNSC_ILi128EEESI_NSB_IJNSC_ILi32EEEEEEEEENS_10bfloat16_tESM_NSA_8TiledMMAINSA_8MMA_AtomIJNSA_4SM904GMMA28MMA_64x128x16_F32BF16BF16_SSILNSQ_5MajorE0ELSS_1ELNSQ_7ScaleInE1ELST_1EEEEEENSA_6LayoutINSB_IJSE_SE_SE_EEENSB_IJNSC_ILi0EEESY_SY_EEEEENSB_IJNSA_10UnderscoreES11_S11_EEEEENS7_6detail26Sm90ImplicitGemmTileTraitsINSA_20SM90_TMA_LOAD_IM2COLENSA_14ComposedLayoutINSA_7SwizzleILi2ELi4ELi3EEENSA_18smem_ptr_flag_bitsILi16EEENSW_INSB_IJNSB_IJNSC_ILi8EEENSC_ILi16EEEEEENSB_IJSJ_SE_EEENSB_IJSE_NSC_ILi14EEEEEEEEENSB_IJNSB_IJSJ_NSC_ILi256EEEEEENSB_IJSE_SY_EEENSB_IJSY_NSC_ILi4096EEEEEEEEEEEEEvEENS15_INSA_23SM90_TMA_LOAD_MULTICASTENS17_INS18_ILi3ELi4ELi3EEES1B_NSW_INSB_IJNSB_IJNSC_ILi64EEESD_EEENSB_IJS1C_NSC_ILi4EEEEEES1H_EEENSB_IJNSB_IJSE_NSC_ILi2048EEEEEENSB_IJS1U_NSC_ILi512EEEEEES1N_EEEEEEEvEEEENS_8epilogue10collective6detail29Sm90TmaWarpSpecializedAdapterINS29_15DefaultEpilogueISM_NSB_IJNSB_IJllllEEESE_SY_EEES2E_NS28_6thread17LinearCombinationISM_Li1EffLNS2F_9ScaleType4KindE0ELNS_15FloatRoundStyleE2ESM_EENS_4gemm15EpilogueDefaultEEEEEvvEEEEvNT_6ParamsE)
        /*0008*/ 	.word	0x0000009a


	//----- nvinfo : EIATTR_FRAME_SIZE
	.align		4
.L_12:
        /*000c*/ 	.byte	0x04, 0x11
        /*000e*/ 	.short	(.L_14 - .L_13)
	.align		4
.L_13:
        /*0010*/ 	.word	index@(_ZN7cutlass13device_kernelINS_4conv6kernel13ConvUniversalINS1_16ConvProblemShapeILNS1_8OperatorE1ELi3EEENS1_10collective14CollectiveConvINS1_46MainloopSm90TmaGmmaWarpSpecializedImplicitGemmILS5_1ELi14ELi3EN4cute5tupleIJNSA_1CILi2EEENSC_ILi1EEESE_EEENS1_36KernelImplicitTmaWarpSpecializedSm90ELi1EEENSB_IJNSC_ILi128EEESI_NSB_IJNSC_ILi32EEEEEEEEENS_10bfloat16_tESM_NSA_8TiledMMAINSA_8MMA_AtomIJNSA_4SM904GMMA28MMA_64x128x16_F32BF16BF16_SSILNSQ_5MajorE0ELSS_1ELNSQ_7ScaleInE1ELST_1EEEEEENSA_6LayoutINSB_IJSE_SE_SE_EEENSB_IJNSC_ILi0EEESY_SY_EEEEENSB_IJNSA_10UnderscoreES11_S11_EEEEENS7_6detail26Sm90ImplicitGemmTileTraitsINSA_20SM90_TMA_LOAD_IM2COLENSA_14ComposedLayoutINSA_7SwizzleILi2ELi4ELi3EEENSA_18smem_ptr_flag_bitsILi16EEENSW_INSB_IJNSB_IJNSC_ILi8EEENSC_ILi16EEEEEENSB_IJSJ_SE_EEENSB_IJSE_NSC_ILi14EEEEEEEEENSB_IJNSB_IJSJ_NSC_ILi256EEEEEENSB_IJSE_SY_EEENSB_IJSY_NSC_ILi4096EEEEEEEEEEEEEvEENS15_INSA_23SM90_TMA_LOAD_MULTICASTENS17_INS18_ILi3ELi4ELi3EEES1B_NSW_INSB_IJNSB_IJNSC_ILi64EEESD_EEENSB_IJS1C_NSC_ILi4EEEEEES1H_EEENSB_IJNSB_IJSE_NSC_ILi2048EEEEEENSB_IJS1U_NSC_ILi512EEEEEES1N_EEEEEEEvEEEENS_8epilogue10collective6detail29Sm90TmaWarpSpecializedAdapterINS29_15DefaultEpilogueISM_NSB_IJNSB_IJllllEEESE_SY_EEES2E_NS28_6thread17LinearCombinationISM_Li1EffLNS2F_9ScaleType4KindE0ELNS_15FloatRoundStyleE2ESM_EENS_4gemm15EpilogueDefaultEEEEEvvEEEEvNT_6ParamsE)
        /*0014*/ 	.word	0x00000000


	//----- nvinfo : EIATTR_MIN_STACK_SIZE
	.align		4
.L_14:
        /*0018*/ 	.byte	0x04, 0x12
        /*001a*/ 	.short	(.L_16 - .L_15)
	.align		4
.L_15:
        /*001c*/ 	.word	index@(_ZN7cutlass13device_kernelINS_4conv6kernel13ConvUniversalINS1_16ConvProblemShapeILNS1_8OperatorE1ELi3EEENS1_10collective14CollectiveConvINS1_46MainloopSm90TmaGmmaWarpSpecializedImplicitGemmILS5_1ELi14ELi3EN4cute5tupleIJNSA_1CILi2EEENSC_ILi1EEESE_EEENS1_36KernelImplicitTmaWarpSpecializedSm90ELi1EEENSB_IJNSC_ILi128EEESI_NSB_IJNSC_ILi32EEEEEEEEENS_10bfloat16_tESM_NSA_8TiledMMAINSA_8MMA_AtomIJNSA_4SM904GMMA28MMA_64x128x16_F32BF16BF16_SSILNSQ_5MajorE0ELSS_1ELNSQ_7ScaleInE1ELST_1EEEEEENSA_6LayoutINSB_IJSE_SE_SE_EEENSB_IJNSC_ILi0EEESY_SY_EEEEENSB_IJNSA_10UnderscoreES11_S11_EEEEENS7_6detail26Sm90ImplicitGemmTileTraitsINSA_20SM90_TMA_LOAD_IM2COLENSA_14ComposedLayoutINSA_7SwizzleILi2ELi4ELi3EEENSA_18smem_ptr_flag_bitsILi16EEENSW_INSB_IJNSB_IJNSC_ILi8EEENSC_ILi16EEEEEENSB_IJSJ_SE_EEENSB_IJSE_NSC_ILi14EEEEEEEEENSB_IJNSB_IJSJ_NSC_ILi256EEEEEENSB_IJSE_SY_EEENSB_IJSY_NSC_ILi4096EEEEEEEEEEEEEvEENS15_INSA_23SM90_TMA_LOAD_MULTICASTENS17_INS18_ILi3ELi4ELi3EEES1B_NSW_INSB_IJNSB_IJNSC_ILi64EEESD_EEENSB_IJS1C_NSC_ILi4EEEEEES1H_EEENSB_IJNSB_IJSE_NSC_ILi2048EEEEEENSB_IJS1U_NSC_ILi512EEEEEES1N_EEEEEEEvEEEENS_8epilogue10collective6detail29Sm90TmaWarpSpecializedAdapterINS29_15DefaultEpilogueISM_NSB_IJNSB_IJllllEEESE_SY_EEES2E_NS28_6thread17LinearCombinationISM_Li1EffLNS2F_9ScaleType4KindE0ELNS_15FloatRoundStyleE2ESM_EENS_4gemm15EpilogueDefaultEEEEEvvEEEEvNT_6ParamsE)
        /*0020*/ 	.word	0x00000000
.L_16:


//--------------------- .nv.compat                --------------------------
	.section	.nv.compat,"",@"SHT_CUDA_COMPAT_INFO"
	.align	4
        /*0000*/ 	.byte	0x02, 0x09, 0x01, 0x00, 0x02, 0x02, 0x04, 0x00, 0x02, 0x05, 0x05, 0x00, 0x03, 0x07, 0x01, 0x01
        /*0010*/ 	.byte	0x02, 0x03, 0x01, 0x00, 0x02, 0x06, 0x01, 0x00, 0x04, 0x0b, 0x08, 0x00, 0x00, 0x00, 0x00, 0x00
        /*0020*/ 	.byte	0x00, 0x00, 0x00, 0x00


//--------------------- .nv.info._ZN7cutlass13device_kernelINS_4conv6kernel13ConvUniversalINS1_16ConvProblemShapeILNS1_8OperatorE1ELi3EEENS1_10collective14CollectiveConvINS1_46MainloopSm90TmaGmmaWarpSpecializedImplicitGemmILS5_1ELi14ELi3EN4cute5tupleIJNSA_1CILi2EEENSC_ILi1EEESE_EEENS1_36KernelImplicitTmaWarpSpecializedSm90ELi1EEENSB_IJNSC_ILi128EEESI_NSB_IJNSC_ILi32EEEEEEEEENS_10bfloat16_tESM_NSA_8TiledMMAINSA_8MMA_AtomIJNSA_4SM904GMMA28MMA_64x128x16_F32BF16BF16_SSILNSQ_5MajorE0ELSS_1ELNSQ_7ScaleInE1ELST_1EEEEEENSA_6LayoutINSB_IJSE_SE_SE_EEENSB_IJNSC_ILi0EEESY_SY_EEEEENSB_IJNSA_10UnderscoreES11_S11_EEEEENS7_6detail26Sm90ImplicitGemmTileTraitsINSA_20SM90_TMA_LOAD_IM2COLENSA_14ComposedLayoutINSA_7SwizzleILi2ELi4ELi3EEENSA_18smem_ptr_flag_bitsILi16EEENSW_INSB_IJNSB_IJNSC_ILi8EEENSC_ILi16EEEEEENSB_IJSJ_SE_EEENSB_IJSE_NSC_ILi14EEEEEEEEENSB_IJNSB_IJSJ_NSC_ILi256EEEEEENSB_IJSE_SY_EEENSB_IJSY_NSC_ILi4096EEEEEEEEEEEEEvEENS15_INSA_23SM90_TMA_LOAD_MULTICASTENS17_INS18_ILi3ELi4ELi3EEES1B_NSW_INSB_IJNSB_IJNSC_ILi64EEESD_EEENSB_IJS1C_NSC_ILi4EEEEEES1H_EEENSB_IJNSB_IJSE_NSC_ILi2048EEEEEENSB_IJS1U_NSC_ILi512EEEEEES1N_EEEEEEEvEEEENS_8epilogue10collective6detail29Sm90TmaWarpSpecializedAdapterINS29_15DefaultEpilogueISM_NSB_IJNSB_IJllllEEESE_SY_EEES2E_NS28_6thread17LinearCombinationISM_Li1EffLNS2F_9ScaleType4KindE0ELNS_15FloatRoundStyleE2ESM_EENS_4gemm15EpilogueDefaultEEEEEvvEEEEvNT_6ParamsE --------------------------
	.section	.nv.info._ZN7cutlass13device_kernelINS_4conv6kernel13ConvUniversalINS1_16ConvProblemShapeILNS1_8OperatorE1ELi3EEENS1_10collective14CollectiveConvINS1_46MainloopSm90TmaGmmaWarpSpecializedImplicitGemmILS5_1ELi14ELi3EN4cute5tupleIJNSA_1CILi2EEENSC_ILi1EEESE_EEENS1_36KernelImplicitTmaWarpSpecializedSm90ELi1EEENSB_IJNSC_ILi128EEESI_NSB_IJNSC_ILi32EEEEEEEEENS_10bfloat16_tESM_NSA_8TiledMMAINSA_8MMA_AtomIJNSA_4SM904GMMA28MMA_64x128x16_F32BF16BF16_SSILNSQ_5MajorE0ELSS_1ELNSQ_7ScaleInE1ELST_1EEEEEENSA_6LayoutINSB_IJSE_SE_SE_EEENSB_IJNSC_ILi0EEESY_SY_EEEEENSB_IJNSA_10UnderscoreES11_S11_EEEEENS7_6detail26Sm90ImplicitGemmTileTraitsINSA_20SM90_TMA_LOAD_IM2COLENSA_14ComposedLayoutINSA_7SwizzleILi2ELi4ELi3EEENSA_18smem_ptr_flag_bitsILi16EEENSW_INSB_IJNSB_IJNSC_ILi8EEENSC_ILi16EEEEEENSB_IJSJ_SE_EEENSB_IJSE_NSC_ILi14EEEEEEEEENSB_IJNSB_IJSJ_NSC_ILi256EEEEEENSB_IJSE_SY_EEENSB_IJSY_NSC_ILi4096EEEEEEEEEEEEEvEENS15_INSA_23SM90_TMA_LOAD_MULTICASTENS17_INS18_ILi3ELi4ELi3EEES1B_NSW_INSB_IJNSB_IJNSC_ILi64EEESD_EEENSB_IJS1C_NSC_ILi4EEEEEES1H_EEENSB_IJNSB_IJSE_NSC_ILi2048EEEEEENSB_IJS1U_NSC_ILi512EEEEEES1N_EEEEEEEvEEEENS_8epilogue10collective6detail29Sm90TmaWarpSpecializedAdapterINS29_15DefaultEpilogueISM_NSB_IJNSB_IJllllEEESE_SY_EEES2E_NS28_6thread17LinearCombinationISM_Li1EffLNS2F_9ScaleType4KindE0ELNS_15FloatRoundStyleE2ESM_EENS_4gemm15EpilogueDefaultEEEEEvvEEEEvNT_6ParamsE,"",@"SHT_CUDA_INFO"
	.sectionflags	@""
	.align	4


	//----- nvinfo : EIATTR_CUDA_API_VERSION
	.align		4
        /*0000*/ 	.byte	0x04, 0x37
        /*0002*/ 	.short	(.L_18 - .L_17)
.L_17:
        /*0004*/ 	.word	0x00000082


	//----- nvinfo : EIATTR_KPARAM_INFO
	.align		4
.L_18:
        /*0008*/ 	.byte	0x04, 0x17
        /*000a*/ 	.short	(.L_20 - .L_19)
.L_19:
        /*000c*/ 	.word	0x00000000
        /*0010*/ 	.short	0x0000
        /*0012*/ 	.short	0x0070
        /*0014*/ 	.byte	0x00, 0xf0, 0x01, 0x10


	//----- nvinfo : EIATTR_SPARSE_MMA_MASK
	.align		4
.L_20:
        /*0018*/ 	.byte	0x03, 0x50
        /*001a*/ 	.short	0x0000


	//----- nvinfo : EIATTR_MAXREG_COUNT
	.align		4
        /*001c*/ 	.byte	0x03, 0x1b
        /*001e*/ 	.short	0x00ff


	//----- nvinfo : EIATTR_NUM_BARRIERS
	.align		4
        /*0020*/ 	.byte	0x02, 0x4c
        /*0022*/ 	.byte	0x01
	.zero		1


	//----- nvinfo : EIATTR_MERCURY_ISA_VERSION
	.align		4
        /*0024*/ 	.byte	0x03, 0x5f
        /*0026*/ 	.short	0x0101


	//----- nvinfo : EIATTR_COOP_GROUP_MASK_REGIDS
	.align		4
        /*0028*/ 	.byte	0x04, 0x29
        /*002a*/ 	.short	(.L_22 - .L_21)


	//   ....[0]....
.L_21:
        /*002c*/ 	.word	0xffffffff


	//   ....[1]....
        /*0030*/ 	.word	0xffffffff


	//   ....[2]....
        /*0034*/ 	.word	0xffffffff


	//   ....[3]....
        /*0038*/ 	.word	0xffffffff


	//----- nvinfo : EIATTR_COOP_GROUP_INSTR_OFFSETS
	.align		4
.L_22:
        /*003c*/ 	.byte	0x04, 0x28
        /*003e*/ 	.short	(.L_24 - .L_23)


	//   ....[0]....
.L_23:
        /*0040*/ 	.word	0x00000070


	//   ....[1]....
        /*0044*/ 	.word	0x00000080


	//   ....[2]....
        /*0048*/ 	.word	0x00000140


	//   ....[3]....
        /*004c*/ 	.word	0x00000810


	//----- nvinfo : EIATTR_MBARRIER_INSTR_OFFSETS
	.align		4
.L_24:
        /*0050*/ 	.byte	0x04, 0x39
        /*0052*/ 	.short	(.L_26 - .L_25)


	//   ....[0]....
.L_25:
        /*0054*/ 	.word	0x00000310
        /*0058*/ 	.word	0x000000ff
        /*005c*/ 	.word	0x00038000
        /*0060*/ 	.short	0x0100
        /*0062*/ 	.byte	0x08
	.zero		1


	//   ....[1]....
        /*0064*/ 	.word	0x00000320
        /*0068*/ 	.word	0x000000ff
        /*006c*/ 	.word	0x00038070
        /*0070*/ 	.short	0x0100
        /*0072*/ 	.byte	0x08
	.zero		1


	//   ....[2]....
        /*0074*/ 	.word	0x00000330
        /*0078*/ 	.word	0x000000ff
        /*007c*/ 	.word	0x00038008
        /*0080*/ 	.short	0x0100
        /*0082*/ 	.byte	0x08
	.zero		1


	//   ....[3]....
        /*0084*/ 	.word	0x00000340
        /*0088*/ 	.word	0x000000ff
        /*008c*/ 	.word	0x00038078
        /*0090*/ 	.short	0x0100
        /*0092*/ 	.byte	0x08
	.zero		1


	//   ....[4]....
        /*0094*/ 	.word	0x00000350
        /*0098*/ 	.word	0x000000ff
        /*009c*/ 	.word	0x00038010
        /*00a0*/ 	.short	0x0100
        /*00a2*/ 	.byte	0x08
	.zero		1


	//   ....[5]....
        /*00a4*/ 	.word	0x00000360
        /*00a8*/ 	.word	0x000000ff
        /*00ac*/ 	.word	0x00038080
        /*00b0*/ 	.short	0x0100
        /*00b2*/ 	.byte	0x08
	.zero		1


	//   ....[6]....
        /*00b4*/ 	.word	0x00000370
        /*00b8*/ 	.word	0x000000ff
        /*00bc*/ 	.word	0x00038018
        /*00c0*/ 	.short	0x0100
        /*00c2*/ 	.byte	0x08
	.zero		1


	//   ....[7]....
        /*00c4*/ 	.word	0x00000380
        /*00c8*/ 	.word	0x000000ff
        /*00cc*/ 	.word	0x00038088
        /*00d0*/ 	.short	0x0100
        /*00d2*/ 	.byte	0x08
	.zero		1


	//   ....[8]....
        /*00d4*/ 	.word	0x00000390
        /*00d8*/ 	.word	0x000000ff
        /*00dc*/ 	.word	0x00038020
        /*00e0*/ 	.short	0x0100
        /*00e2*/ 	.byte	0x08
	.zero		1


	//   ....[9]....
        /*00e4*/ 	.word	0x000003a0
        /*00e8*/ 	.word	0x000000ff
        /*00ec*/ 	.word	0x00038090
        /*00f0*/ 	.short	0x0100
        /*00f2*/ 	.byte	0x08
	.zero		1


	//   ....[10]....
        /*00f4*/ 	.word	0x000003b0
        /*00f8*/ 	.word	0x000000ff
        /*00fc*/ 	.word	0x00038028
        /*0100*/ 	.short	0x0100
        /*0102*/ 	.byte	0x08
	.zero		1


	//   ....[11]....
        /*0104*/ 	.word	0x000003c0
        /*0108*/ 	.word	0x000000ff
        /*010c*/ 	.word	0x00038098
        /*0110*/ 	.short	0x0100
        /*0112*/ 	.byte	0x08
	.zero		1


	//   ....[12]....
        /*0114*/ 	.word	0x000003d0
        /*0118*/ 	.word	0x000000ff
        /*011c*/ 	.word	0x00038030
        /*0120*/ 	.short	0x0100
        /*0122*/ 	.byte	0x08
	.zero		1


	//   ....[13]....
        /*0124*/ 	.word	0x000003e0
        /*0128*/ 	.word	0x000000ff
        /*012c*/ 	.word	0x000380a0
        /*0130*/ 	.short	0x0100
        /*0132*/ 	.byte	0x08
	.zero		1


	//   ....[14]....
        /*0134*/ 	.word	0x000003f0
        /*0138*/ 	.word	0x000000ff
        /*013c*/ 	.word	0x00038038
        /*0140*/ 	.short	0x0100
        /*0142*/ 	.byte	0x08
	.zero		1


	//   ....[15]....
        /*0144*/ 	.word	0x00000400
        /*0148*/ 	.word	0x000000ff
        /*014c*/ 	.word	0x000380a8
        /*0150*/ 	.short	0x0100
        /*0152*/ 	.byte	0x08
	.zero		1


	//   ....[16]....
        /*0154*/ 	.word	0x00000410
        /*0158*/ 	.word	0x000000ff
        /*015c*/ 	.word	0x00038040
        /*0160*/ 	.short	0x0100
        /*0162*/ 	.byte	0x08
	.zero		1


	//   ....[17]....
        /*0164*/ 	.word	0x00000420
        /*0168*/ 	.word	0x000000ff
        /*016c*/ 	.word	0x000380b0
        /*0170*/ 	.short	0x0100
        /*0172*/ 	.byte	0x08
	.zero		1


	//   ....[18]....
        /*0174*/ 	.word	0x00000430
        /*0178*/ 	.word	0x000000ff
        /*017c*/ 	.word	0x00038048
        /*0180*/ 	.short	0x0100
        /*0182*/ 	.byte	0x08
	.zero		1


	//   ....[19]....
        /*0184*/ 	.word	0x00000440
        /*0188*/ 	.word	0x000000ff
        /*018c*/ 	.word	0x000380b8
        /*0190*/ 	.short	0x0100
        /*0192*/ 	.byte	0x08
	.zero		1


	//   ....[20]....
        /*0194*/ 	.word	0x00000450
        /*0198*/ 	.word	0x000000ff
        /*019c*/ 	.word	0x00038050
        /*01a0*/ 	.short	0x0100
        /*01a2*/ 	.byte	0x08
	.zero		1


	//   ....[21]....
        /*01a4*/ 	.word	0x00000460
        /*01a8*/ 	.word	0x000000ff
        /*01ac*/ 	.word	0x000380c0
        /*01b0*/ 	.short	0x0100
        /*01b2*/ 	.byte	0x08
	.zero		1


	//   ....[22]....
        /*01b4*/ 	.word	0x00000470
        /*01b8*/ 	.word	0x000000ff
        /*01bc*/ 	.word	0x00038058
        /*01c0*/ 	.short	0x0100
        /*01c2*/ 	.byte	0x08
	.zero		1


	//   ....[23]....
        /*01c4*/ 	.word	0x00000480
        /*01c8*/ 	.word	0x000000ff
        /*01cc*/ 	.word	0x000380c8
        /*01d0*/ 	.short	0x0100
        /*01d2*/ 	.byte	0x08
	.zero		1


	//   ....[24]....
        /*01d4*/ 	.word	0x00000490
        /*01d8*/ 	.word	0x000000ff
        /*01dc*/ 	.word	0x00038060
        /*01e0*/ 	.short	0x0100
        /*01e2*/ 	.byte	0x08
	.zero		1


	//   ....[25]....
        /*01e4*/ 	.word	0x000004a0
        /*01e8*/ 	.word	0x000000ff
        /*01ec*/ 	.word	0x000380d0
        /*01f0*/ 	.short	0x0100
        /*01f2*/ 	.byte	0x08
	.zero		1


	//   ....[26]....
        /*01f4*/ 	.word	0x000004b0
        /*01f8*/ 	.word	0x000000ff
        /*01fc*/ 	.word	0x00038068
        /*0200*/ 	.short	0x0100
        /*0202*/ 	.byte	0x08
	.zero		1


	//   ....[27]....
        /*0204*/ 	.word	0x000004c0
        /*0208*/ 	.word	0x000000ff
        /*020c*/ 	.word	0x000380d8
        /*0210*/ 	.short	0x0100
        /*0212*/ 	.byte	0x08
	.zero		1


	//   ....[28]....
        /*0214*/ 	.word	0x00001080
        /*0218*/ 	.word	0x00000006
        /*021c*/ 	.word	0x00038000
        /*0220*/ 	.short	0x010a
        /*0222*/ 	.byte	0x3f
	.zero		1


	//   ....[29]....
        /*0224*/ 	.word	0x000013e0
        /*0228*/ 	.word	0x0000000a
        /*022c*/ 	.word	0x00038000
        /*0230*/ 	.short	0x010a
        /*0232*/ 	.byte	0x3f
	.zero		1


	//   ....[30]....
        /*0234*/ 	.word	0x000015c0
        /*0238*/ 	.word	0x00000007
        /*023c*/ 	.word	0x00000000
        /*0240*/ 	.short	0x0101
        /*0242*/ 	.byte	0x3f
	.zero		1


	//   ....[31]....
        /*0244*/ 	.word	0x00001800
        /*0248*/ 	.word	0x00000003
        /*024c*/ 	.word	0x00000000
        /*0250*/ 	.short	0x0101
        /*0252*/ 	.byte	0x3f
	.zero		1


	//   ....[32]....
        /*0254*/ 	.word	0x00009570
        /*0258*/ 	.word	0x0000000f
        /*025c*/ 	.word	0x00038070
        /*0260*/ 	.short	0x010a
        /*0262*/ 	.byte	0x3f
	.zero		1


	//   ....[33]....
        /*0264*/ 	.word	0x00009e50
        /*0268*/ 	.word	0x00000004
        /*026c*/ 	.word	0x00000000
        /*0270*/ 	.short	0x010a
        /*0272*/ 	.byte	0x3f
	.zero		1


	//   ....[34]....
        /*0274*/ 	.word	0x00009f00
        /*0278*/ 	.word	0x00000000
        /*027c*/ 	.word	0x00000000
        /*0280*/ 	.short	0x010a
        /*0282*/ 	.byte	0x3f
	.zero		1


	//   ....[35]....
        /*0284*/ 	.word	0x00009fb0
        /*0288*/ 	.word	0x00000000
        /*028c*/ 	.word	0x00000000
        /*0290*/ 	.short	0x010a
        /*0292*/ 	.byte	0x3f
	.zero		1


	//   ....[36]....
        /*0294*/ 	.word	0x0000a060
        /*0298*/ 	.word	0x00000000
        /*029c*/ 	.word	0x00000000
        /*02a0*/ 	.short	0x010a
        /*02a2*/ 	.byte	0x3f
	.zero		1


	//   ....[37]....
        /*02a4*/ 	.word	0x0000a110
        /*02a8*/ 	.word	0x00000000
        /*02ac*/ 	.word	0x00000000
        /*02b0*/ 	.short	0x010a
        /*02b2*/ 	.byte	0x3f
	.zero		1


	//   ....[38]....
        /*02b4*/ 	.word	0x0000a1c0
        /*02b8*/ 	.word	0x00000000
        /*02bc*/ 	.word	0x00000000
        /*02c0*/ 	.short	0x010a
        /*02c2*/ 	.byte	0x3f
	.zero		1


	//   ....[39]....
        /*02c4*/ 	.word	0x0000a270
        /*02c8*/ 	.word	0x00000000
        /*02cc*/ 	.word	0x00000000
        /*02d0*/ 	.short	0x010a
        /*02d2*/ 	.byte	0x3f
	.zero		1


	//   ....[40]....
        /*02d4*/ 	.word	0x0000a320
        /*02d8*/ 	.word	0x00000000
        /*02dc*/ 	.word	0x00000000
        /*02e0*/ 	.short	0x010a
        /*02e2*/ 	.byte	0x3f
	.zero		1


	//   ....[41]....
        /*02e4*/ 	.word	0x0000a3d0
        /*02e8*/ 	.word	0x00000000
        /*02ec*/ 	.word	0x00000000
        /*02f0*/ 	.short	0x010a
        /*02f2*/ 	.byte	0x3f
	.zero		1


	//   ....[42]....
        /*02f4*/ 	.word	0x0000a480
        /*02f8*/ 	.word	0x00000000
        /*02fc*/ 	.word	0x00000000
        /*0300*/ 	.short	0x010a
        /*0302*/ 	.byte	0x3f
	.zero		1


	//   ....[43]....
        /*0304*/ 	.word	0x0000a530
        /*0308*/ 	.word	0x00000000
        /*030c*/ 	.word	0x00000000
        /*0310*/ 	.short	0x010a
        /*0312*/ 	.byte	0x3f
	.zero		1


	//   ....[44]....
        /*0314*/ 	.word	0x0000a5e0
        /*0318*/ 	.word	0x00000000
        /*031c*/ 	.word	0x00000000
        /*0320*/ 	.short	0x010a
        /*0322*/ 	.byte	0x3f
	.zero		1


	//   ....[45]....
        /*0324*/ 	.word	0x0000a690
        /*0328*/ 	.word	0x00000000
        /*032c*/ 	.word	0x00000000
        /*0330*/ 	.short	0x010a
        /*0332*/ 	.byte	0x3f
	.zero		1


	//   ....[46]....
        /*0334*/ 	.word	0x0000a740
        /*0338*/ 	.word	0x00000003
        /*033c*/ 	.word	0x00000000
        /*0340*/ 	.short	0x010a
        /*0342*/ 	.byte	0x3f
	.zero		1


	//----- nvinfo : EIATTR_NUM_MBARRIERS
	.align		4
.L_26:
        /*0344*/ 	.byte	0x03, 0x38
        /*0346*/ 	.short	0x001c


	//----- nvinfo : EIATTR_EXIT_INSTR_OFFSETS
	.align		4
        /*0348*/ 	.byte	0x04, 0x1c
        /*034a*/ 	.short	(.L_28 - .L_27)


	//   ....[0]....
.L_27:
        /*034c*/ 	.word	0x00000bb0


	//   ....[1]....
        /*0350*/ 	.word	0x00001960


	//   ....[2]....
        /*0354*/ 	.word	0x00006e60


	//   ....[3]....
        /*0358*/ 	.word	0x00006e90


	//   ....[4]....
        /*035c*/ 	.word	0x00009330


	//   ....[5]....
        /*0360*/ 	.word	0x00009360


	//   ....[6]....
        /*0364*/ 	.word	0x00009380


	//   ....[7]....
        /*0368*/ 	.word	0x00009d60


	//   ....[8]....
        /*036c*/ 	.word	0x0000a770


	//----- nvinfo : EIATTR_MAX_THREADS
	.align		4
.L_28:
        /*0370*/ 	.byte	0x04, 0x05
        /*0372*/ 	.short	(.L_30 - .L_29)
.L_29:
        /*0374*/ 	.word	0x00000100
        /*0378*/ 	.word	0x00000001
        /*037c*/ 	.word	0x00000001


	//----- nvinfo : EIATTR_CRS_STACK_SIZE
	.align		4
.L_30:
        /*0380*/ 	.byte	0x04, 0x1e
        /*0382*/ 	.short	(.L_32 - .L_31)
.L_31:
        /*0384*/ 	.word	0x00000000


	//----- nvinfo : EIATTR_CBANK_PARAM_SIZE
	.align		4
.L_32:
        /*0388*/ 	.byte	0x03, 0x19
        /*038a*/ 	.short	0x0470


	//----- nvinfo : EIATTR_PARAM_CBANK
	.align		4
        /*038c*/ 	.byte	0x04, 0x0a
        /*038e*/ 	.short	(.L_34 - .L_33)
	.align		4
.L_33:
        /*0390*/ 	.word	index@(.nv.constant0._ZN7cutlass13device_kernelINS_4conv6kernel13ConvUniversalINS1_16ConvProblemShapeILNS1_8OperatorE1ELi3EEENS1_10collective14CollectiveConvINS1_46MainloopSm90TmaGmmaWarpSpecializedImplicitGemmILS5_1ELi14ELi3EN4cute5tupleIJNSA_1CILi2EEENSC_ILi1EEESE_EEENS1_36KernelImplicitTmaWarpSpecializedSm90ELi1EEENSB_IJNSC_ILi128EEESI_NSB_IJNSC_ILi32EEEEEEEEENS_10bfloat16_tESM_NSA_8TiledMMAINSA_8MMA_AtomIJNSA_4SM904GMMA28MMA_64x128x16_F32BF16BF16_SSILNSQ_5MajorE0ELSS_1ELNSQ_7ScaleInE1ELST_1EEEEEENSA_6LayoutINSB_IJSE_SE_SE_EEENSB_IJNSC_ILi0EEESY_SY_EEEEENSB_IJNSA_10UnderscoreES11_S11_EEEEENS7_6detail26Sm90ImplicitGemmTileTraitsINSA_20SM90_TMA_LOAD_IM2COLENSA_14ComposedLayoutINSA_7SwizzleILi2ELi4ELi3EEENSA_18smem_ptr_flag_bitsILi16EEENSW_INSB_IJNSB_IJNSC_ILi8EEENSC_ILi16EEEEEENSB_IJSJ_SE_EEENSB_IJSE_NSC_ILi14EEEEEEEEENSB_IJNSB_IJSJ_NSC_ILi256EEEEEENSB_IJSE_SY_EEENSB_IJSY_NSC_ILi4096EEEEEEEEEEEEEvEENS15_INSA_23SM90_TMA_LOAD_MULTICASTENS17_INS18_ILi3ELi4ELi3EEES1B_NSW_INSB_IJNSB_IJNSC_ILi64EEESD_EEENSB_IJS1C_NSC_ILi4EEEEEES1H_EEENSB_IJNSB_IJSE_NSC_ILi2048EEEEEENSB_IJS1U_NSC_ILi512EEEEEES1N_EEEEEEEvEEEENS_8epilogue10collective6detail29Sm90TmaWarpSpecializedAdapterINS29_15DefaultEpilogueISM_NSB_IJNSB_IJllllEEESE_SY_EEES2E_NS28_6thread17LinearCombinationISM_Li1EffLNS2F_9ScaleType4KindE0ELNS_15FloatRoundStyleE2ESM_EENS_4gemm15EpilogueDefaultEEEEEvvEEEEvNT_6ParamsE)
        /*0394*/ 	.short	0x0210
        /*0396*/ 	.short	0x0470


	//----- nvinfo : EIATTR_SW_WAR
	.align		4
.L_34:
        /*0398*/ 	.byte	0x04, 0x36
        /*039a*/ 	.short	(.L_36 - .L_35)
.L_35:
        /*039c*/ 	.word	0x00000008
.L_36:


//--------------------- .nv.callgraph             --------------------------
	.section	.nv.callgraph,"",@"SHT_CUDA_CALLGRAPH"
	.align	4
	.sectionentsize	8
	.align		4
        /*0000*/ 	.word	0x00000000
	.align		4
        /*0004*/ 	.word	0xffffffff
	.align		4
        /*0008*/ 	.word	0x00000000
	.align		4
        /*000c*/ 	.word	0xfffffffe
	.align		4
        /*0010*/ 	.word	0x00000000
	.align		4
        /*0014*/ 	.word	0xfffffffd
	.align		4
        /*0018*/ 	.word	0x00000000
	.align		4
        /*001c*/ 	.word	0xfffffffc


//--------------------- .nv.constant4             --------------------------
	.section	.nv.constant4,"a",@progbits
	.align	8
	.align		8
.nv.constant4:
        /*0000*/ 	.dword	_ZN39_INTERNAL_5dabb53d_4_k_cu_e9637ada_29194cuda3std3__45__cpo5beginE
	.align		8
        /*0008*/ 	.dword	_ZN39_INTERNAL_5dabb53d_4_k_cu_e9637ada_29194cuda3std3__45__cpo3endE
	.align		8
        /*0010*/ 	.dword	_ZN39_INTERNAL_5dabb53d_4_k_cu_e9637ada_29194cuda3std3__45__cpo6cbeginE
	.align		8
        /*0018*/ 	.dword	_ZN39_INTERNAL_5dabb53d_4_k_cu_e9637ada_29194cuda3std3__45__cpo4cendE
	.align		8
        /*0020*/ 	.dword	_ZN39_INTERNAL_5dabb53d_4_k_cu_e9637ada_29194cuda3std3__441_GLOBAL__N__5dabb53d_4_k_cu_e9637ada_29196ignoreE
	.align		8
        /*0028*/ 	.dword	_ZN39_INTERNAL_5dabb53d_4_k_cu_e9637ada_29194cuda3std3__419piecewise_constructE
	.align		8
        /*0030*/ 	.dword	_ZN39_INTERNAL_5dabb53d_4_k_cu_e9637ada_29194cuda3std3__48in_placeE
	.align		8
        /*0038*/ 	.dword	_ZN39_INTERNAL_5dabb53d_4_k_cu_e9637ada_29194cuda3std6ranges3__45__cpo4swapE
	.align		8
        /*0040*/ 	.dword	_ZN39_INTERNAL_5dabb53d_4_k_cu_e9637ada_29194cuda3std6ranges3__45__cpo9iter_moveE
	.align		8
        /*0048*/ 	.dword	_ZN39_INTERNAL_5dabb53d_4_k_cu_e9637ada_29194cute7productE
	.align		8
        /*0050*/ 	.dword	_ZN39_INTERNAL_5dabb53d_4_k_cu_e9637ada_29194cute1_E


//--------------------- .text._ZN7cutlass13device_kernelINS_4conv6kernel13ConvUniversalINS1_16ConvProblemShapeILNS1_8OperatorE1ELi3EEENS1_10collective14CollectiveConvINS1_46MainloopSm90TmaGmmaWarpSpecializedImplicitGemmILS5_1ELi14ELi3EN4cute5tupleIJNSA_1CILi2EEENSC_ILi1EEESE_EEENS1_36KernelImplicitTmaWarpSpecializedSm90ELi1EEENSB_IJNSC_ILi128EEESI_NSB_IJNSC_ILi32EEEEEEEEENS_10bfloat16_tESM_NSA_8TiledMMAINSA_8MMA_AtomIJNSA_4SM904GMMA28MMA_64x128x16_F32BF16BF16_SSILNSQ_5MajorE0ELSS_1ELNSQ_7ScaleInE1ELST_1EEEEEENSA_6LayoutINSB_IJSE_SE_SE_EEENSB_IJNSC_ILi0EEESY_SY_EEEEENSB_IJNSA_10UnderscoreES11_S11_EEEEENS7_6detail26Sm90ImplicitGemmTileTraitsINSA_20SM90_TMA_LOAD_IM2COLENSA_14ComposedLayoutINSA_7SwizzleILi2ELi4ELi3EEENSA_18smem_ptr_flag_bitsILi16EEENSW_INSB_IJNSB_IJNSC_ILi8EEENSC_ILi16EEEEEENSB_IJSJ_SE_EEENSB_IJSE_NSC_ILi14EEEEEEEEENSB_IJNSB_IJSJ_NSC_ILi256EEEEEENSB_IJSE_SY_EEENSB_IJSY_NSC_ILi4096EEEEEEEEEEEEEvEENS15_INSA_23SM90_TMA_LOAD_MULTICASTENS17_INS18_ILi3ELi4ELi3EEES1B_NSW_INSB_IJNSB_IJNSC_ILi64EEESD_EEENSB_IJS1C_NSC_ILi4EEEEEES1H_EEENSB_IJNSB_IJSE_NSC_ILi2048EEEEEENSB_IJS1U_NSC_ILi512EEEEEES1N_EEEEEEEvEEEENS_8epilogue10collective6detail29Sm90TmaWarpSpecializedAdapterINS29_15DefaultEpilogueISM_NSB_IJNSB_IJllllEEESE_SY_EEES2E_NS28_6thread17LinearCombinationISM_Li1EffLNS2F_9ScaleType4KindE0ELNS_15FloatRoundStyleE2ESM_EENS_4gemm15EpilogueDefaultEEEEEvvEEEEvNT_6ParamsE --------------------------
	.section	.text._ZN7cutlass13device_kernelINS_4conv6kernel13ConvUniversalINS1_16ConvProblemShapeILNS1_8OperatorE1ELi3EEENS1_10collective14CollectiveConvINS1_46MainloopSm90TmaGmmaWarpSpecializedImplicitGemmILS5_1ELi14ELi3EN4cute5tupleIJNSA_1CILi2EEENSC_ILi1EEESE_EEENS1_36KernelImplicitTmaWarpSpecializedSm90ELi1EEENSB_IJNSC_ILi128EEESI_NSB_IJNSC_ILi32EEEEEEEEENS_10bfloat16_tESM_NSA_8TiledMMAINSA_8MMA_AtomIJNSA_4SM904GMMA28MMA_64x128x16_F32BF16BF16_SSILNSQ_5MajorE0ELSS_1ELNSQ_7ScaleInE1ELST_1EEEEEENSA_6LayoutINSB_IJSE_SE_SE_EEENSB_IJNSC_ILi0EEESY_SY_EEEEENSB_IJNSA_10UnderscoreES11_S11_EEEEENS7_6detail26Sm90ImplicitGemmTileTraitsINSA_20SM90_TMA_LOAD_IM2COLENSA_14ComposedLayoutINSA_7SwizzleILi2ELi4ELi3EEENSA_18smem_ptr_flag_bitsILi16EEENSW_INSB_IJNSB_IJNSC_ILi8EEENSC_ILi16EEEEEENSB_IJSJ_SE_EEENSB_IJSE_NSC_ILi14EEEEEEEEENSB_IJNSB_IJSJ_NSC_ILi256EEEEEENSB_IJSE_SY_EEENSB_IJSY_NSC_ILi4096EEEEEEEEEEEEEvEENS15_INSA_23SM90_TMA_LOAD_MULTICASTENS17_INS18_ILi3ELi4ELi3EEES1B_NSW_INSB_IJNSB_IJNSC_ILi64EEESD_EEENSB_IJS1C_NSC_ILi4EEEEEES1H_EEENSB_IJNSB_IJSE_NSC_ILi2048EEEEEENSB_IJS1U_NSC_ILi512EEEEEES1N_EEEEEEEvEEEENS_8epilogue10collective6detail29Sm90TmaWarpSpecializedAdapterINS29_15DefaultEpilogueISM_NSB_IJNSB_IJllllEEESE_SY_EEES2E_NS28_6thread17LinearCombinationISM_Li1EffLNS2F_9ScaleType4KindE0ELNS_15FloatRoundStyleE2ESM_EENS_4gemm15EpilogueDefaultEEEEEvvEEEEvNT_6ParamsE,"ax",@progbits
	.align	128
.text._ZN7cutlass13device_kernelINS_4conv6kernel13ConvUniversalINS1_16ConvProblemShapeILNS1_8OperatorE1ELi3EEENS1_10collective14CollectiveConvINS1_46MainloopSm90TmaGmmaWarpSpecializedImplicitGemmILS5_1ELi14ELi3EN4cute5tupleIJNSA_1CILi2EEENSC_ILi1EEESE_EEENS1_36KernelImplicitTmaWarpSpecializedSm90ELi1EEENSB_IJNSC_ILi128EEESI_NSB_IJNSC_ILi32EEEEEEEEENS_10bfloat16_tESM_NSA_8TiledMMAINSA_8MMA_AtomIJNSA_4SM904GMMA28MMA_64x128x16_F32BF16BF16_SSILNSQ_5MajorE0ELSS_1ELNSQ_7ScaleInE1ELST_1EEEEEENSA_6LayoutINSB_IJSE_SE_SE_EEENSB_IJNSC_ILi0EEESY_SY_EEEEENSB_IJNSA_10UnderscoreES11_S11_EEEEENS7_6detail26Sm90ImplicitGemmTileTraitsINSA_20SM90_TMA_LOAD_IM2COLENSA_14ComposedLayoutINSA_7SwizzleILi2ELi4ELi3EEENSA_18smem_ptr_flag_bitsILi16EEENSW_INSB_IJNSB_IJNSC_ILi8EEENSC_ILi16EEEEEENSB_IJSJ_SE_EEENSB_IJSE_NSC_ILi14EEEEEEEEENSB_IJNSB_IJSJ_NSC_ILi256EEEEEENSB_IJSE_SY_EEENSB_IJSY_NSC_ILi4096EEEEEEEEEEEEEvEENS15_INSA_23SM90_TMA_LOAD_MULTICASTENS17_INS18_ILi3ELi4ELi3EEES1B_NSW_INSB_IJNSB_IJNSC_ILi64EEESD_EEENSB_IJS1C_NSC_ILi4EEEEEES1H_EEENSB_IJNSB_IJSE_NSC_ILi2048EEEEEENSB_IJS1U_NSC_ILi512EEEEEES1N_EEEEEEEvEEEENS_8epilogue10collective6detail29Sm90TmaWarpSpecializedAdapterINS29_15DefaultEpilogueISM_NSB_IJNSB_IJllllEEESE_SY_EEES2E_NS28_6thread17LinearCombinationISM_Li1EffLNS2F_9ScaleType4KindE0ELNS_15FloatRoundStyleE2ESM_EENS_4gemm15EpilogueDefaultEEEEEvvEEEEvNT_6ParamsE:
        .type           _ZN7cutlass13device_kernelINS_4conv6kernel13ConvUniversalINS1_16ConvProblemShapeILNS1_8OperatorE1ELi3EEENS1_10collective14CollectiveConvINS1_46MainloopSm90TmaGmmaWarpSpecializedImplicitGemmILS5_1ELi14ELi3EN4cute5tupleIJNSA_1CILi2EEENSC_ILi1EEESE_EEENS1_36KernelImplicitTmaWarpSpecializedSm90ELi1EEENSB_IJNSC_ILi128EEESI_NSB_IJNSC_ILi32EEEEEEEEENS_10bfloat16_tESM_NSA_8TiledMMAINSA_8MMA_AtomIJNSA_4SM904GMMA28MMA_64x128x16_F32BF16BF16_SSILNSQ_5MajorE0ELSS_1ELNSQ_7ScaleInE1ELST_1EEEEEENSA_6LayoutINSB_IJSE_SE_SE_EEENSB_IJNSC_ILi0EEESY_SY_EEEEENSB_IJNSA_10UnderscoreES11_S11_EEEEENS7_6detail26Sm90ImplicitGemmTileTraitsINSA_20SM90_TMA_LOAD_IM2COLENSA_14ComposedLayoutINSA_7SwizzleILi2ELi4ELi3EEENSA_18smem_ptr_flag_bitsILi16EEENSW_INSB_IJNSB_IJNSC_ILi8EEENSC_ILi16EEEEEENSB_IJSJ_SE_EEENSB_IJSE_NSC_ILi14EEEEEEEEENSB_IJNSB_IJSJ_NSC_ILi256EEEEEENSB_IJSE_SY_EEENSB_IJSY_NSC_ILi4096EEEEEEEEEEEEEvEENS15_INSA_23SM90_TMA_LOAD_MULTICASTENS17_INS18_ILi3ELi4ELi3EEES1B_NSW_INSB_IJNSB_IJNSC_ILi64EEESD_EEENSB_IJS1C_NSC_ILi4EEEEEES1H_EEENSB_IJNSB_IJSE_NSC_ILi2048EEEEEENSB_IJS1U_NSC_ILi512EEEEEES1N_EEEEEEEvEEEENS_8epilogue10collective6detail29Sm90TmaWarpSpecializedAdapterINS29_15DefaultEpilogueISM_NSB_IJNSB_IJllllEEESE_SY_EEES2E_NS28_6thread17LinearCombinationISM_Li1EffLNS2F_9ScaleType4KindE0ELNS_15FloatRoundStyleE2ESM_EENS_4gemm15EpilogueDefaultEEEEEvvEEEEvNT_6ParamsE,@function
        .size           _ZN7cutlass13device_kernelINS_4conv6kernel13ConvUniversalINS1_16ConvProblemShapeILNS1_8OperatorE1ELi3EEENS1_10collective14CollectiveConvINS1_46MainloopSm90TmaGmmaWarpSpecializedImplicitGemmILS5_1ELi14ELi3EN4cute5tupleIJNSA_1CILi2EEENSC_ILi1EEESE_EEENS1_36KernelImplicitTmaWarpSpecializedSm90ELi1EEENSB_IJNSC_ILi128EEESI_NSB_IJNSC_ILi32EEEEEEEEENS_10bfloat16_tESM_NSA_8TiledMMAINSA_8MMA_AtomIJNSA_4SM904GMMA28MMA_64x128x16_F32BF16BF16_SSILNSQ_5MajorE0ELSS_1ELNSQ_7ScaleInE1ELST_1EEEEEENSA_6LayoutINSB_IJSE_SE_SE_EEENSB_IJNSC_ILi0EEESY_SY_EEEEENSB_IJNSA_10UnderscoreES11_S11_EEEEENS7_6detail26Sm90ImplicitGemmTileTraitsINSA_20SM90_TMA_LOAD_IM2COLENSA_14ComposedLayoutINSA_7SwizzleILi2ELi4ELi3EEENSA_18smem_ptr_flag_bitsILi16EEENSW_INSB_IJNSB_IJNSC_ILi8EEENSC_ILi16EEEEEENSB_IJSJ_SE_EEENSB_IJSE_NSC_ILi14EEEEEEEEENSB_IJNSB_IJSJ_NSC_ILi256EEEEEENSB_IJSE_SY_EEENSB_IJSY_NSC_ILi4096EEEEEEEEEEEEEvEENS15_INSA_23SM90_TMA_LOAD_MULTICASTENS17_INS18_ILi3ELi4ELi3EEES1B_NSW_INSB_IJNSB_IJNSC_ILi64EEESD_EEENSB_IJS1C_NSC_ILi4EEEEEES1H_EEENSB_IJNSB_IJSE_NSC_ILi2048EEEEEENSB_IJS1U_NSC_ILi512EEEEEES1N_EEEEEEEvEEEENS_8epilogue10collective6detail29Sm90TmaWarpSpecializedAdapterINS29_15DefaultEpilogueISM_NSB_IJNSB_IJllllEEESE_SY_EEES2E_NS28_6thread17LinearCombinationISM_Li1EffLNS2F_9ScaleType4KindE0ELNS_15FloatRoundStyleE2ESM_EENS_4gemm15EpilogueDefaultEEEEEvvEEEEvNT_6ParamsE,(.L_x_302 - _ZN7cutlass13device_kernelINS_4conv6kernel13ConvUniversalINS1_16ConvProblemShapeILNS1_8OperatorE1ELi3EEENS1_10collective14CollectiveConvINS1_46MainloopSm90TmaGmmaWarpSpecializedImplicitGemmILS5_1ELi14ELi3EN4cute5tupleIJNSA_1CILi2EEENSC_ILi1EEESE_EEENS1_36KernelImplicitTmaWarpSpecializedSm90ELi1EEENSB_IJNSC_ILi128EEESI_NSB_IJNSC_ILi32EEEEEEEEENS_10bfloat16_tESM_NSA_8TiledMMAINSA_8MMA_AtomIJNSA_4SM904GMMA28MMA_64x128x16_F32BF16BF16_SSILNSQ_5MajorE0ELSS_1ELNSQ_7ScaleInE1ELST_1EEEEEENSA_6LayoutINSB_IJSE_SE_SE_EEENSB_IJNSC_ILi0EEESY_SY_EEEEENSB_IJNSA_10UnderscoreES11_S11_EEEEENS7_6detail26Sm90ImplicitGemmTileTraitsINSA_20SM90_TMA_LOAD_IM2COLENSA_14ComposedLayoutINSA_7SwizzleILi2ELi4ELi3EEENSA_18smem_ptr_flag_bitsILi16EEENSW_INSB_IJNSB_IJNSC_ILi8EEENSC_ILi16EEEEEENSB_IJSJ_SE_EEENSB_IJSE_NSC_ILi14EEEEEEEEENSB_IJNSB_IJSJ_NSC_ILi256EEEEEENSB_IJSE_SY_EEENSB_IJSY_NSC_ILi4096EEEEEEEEEEEEEvEENS15_INSA_23SM90_TMA_LOAD_MULTICASTENS17_INS18_ILi3ELi4ELi3EEES1B_NSW_INSB_IJNSB_IJNSC_ILi64EEESD_EEENSB_IJS1C_NSC_ILi4EEEEEES1H_EEENSB_IJNSB_IJSE_NSC_ILi2048EEEEEENSB_IJS1U_NSC_ILi512EEEEEES1N_EEEEEEEvEEEENS_8epilogue10collective6detail29Sm90TmaWarpSpecializedAdapterINS29_15DefaultEpilogueISM_NSB_IJNSB_IJllllEEESE_SY_EEES2E_NS28_6thread17LinearCombinationISM_Li1EffLNS2F_9ScaleType4KindE0ELNS_15FloatRoundStyleE2ESM_EENS_4gemm15EpilogueDefaultEEEEEvvEEEEvNT_6ParamsE)
        .other          _ZN7cutlass13device_kernelINS_4conv6kernel13ConvUniversalINS1_16ConvProblemShapeILNS1_8OperatorE1ELi3EEENS1_10collective14CollectiveConvINS1_46MainloopSm90TmaGmmaWarpSpecializedImplicitGemmILS5_1ELi14ELi3EN4cute5tupleIJNSA_1CILi2EEENSC_ILi1EEESE_EEENS1_36KernelImplicitTmaWarpSpecializedSm90ELi1EEENSB_IJNSC_ILi128EEESI_NSB_IJNSC_ILi32EEEEEEEEENS_10bfloat16_tESM_NSA_8TiledMMAINSA_8MMA_AtomIJNSA_4SM904GMMA28MMA_64x128x16_F32BF16BF16_SSILNSQ_5MajorE0ELSS_1ELNSQ_7ScaleInE1ELST_1EEEEEENSA_6LayoutINSB_IJSE_SE_SE_EEENSB_IJNSC_ILi0EEESY_SY_EEEEENSB_IJNSA_10UnderscoreES11_S11_EEEEENS7_6detail26Sm90ImplicitGemmTileTraitsINSA_20SM90_TMA_LOAD_IM2COLENSA_14ComposedLayoutINSA_7SwizzleILi2ELi4ELi3EEENSA_18smem_ptr_flag_bitsILi16EEENSW_INSB_IJNSB_IJNSC_ILi8EEENSC_ILi16EEEEEENSB_IJSJ_SE_EEENSB_IJSE_NSC_ILi14EEEEEEEEENSB_IJNSB_IJSJ_NSC_ILi256EEEEEENSB_IJSE_SY_EEENSB_IJSY_NSC_ILi4096EEEEEEEEEEEEEvEENS15_INSA_23SM90_TMA_LOAD_MULTICASTENS17_INS18_ILi3ELi4ELi3EEES1B_NSW_INSB_IJNSB_IJNSC_ILi64EEESD_EEENSB_IJS1C_NSC_ILi4EEEEEES1H_EEENSB_IJNSB_IJSE_NSC_ILi2048EEEEEENSB_IJS1U_NSC_ILi512EEEEEES1N_EEEEEEEvEEEENS_8epilogue10collective6detail29Sm90TmaWarpSpecializedAdapterINS29_15DefaultEpilogueISM_NSB_IJNSB_IJllllEEESE_SY_EEES2E_NS28_6thread17LinearCombinationISM_Li1EffLNS2F_9ScaleType4KindE0ELNS_15FloatRoundStyleE2ESM_EENS_4gemm15EpilogueDefaultEEEEEvvEEEEvNT_6ParamsE,@"STO_CUDA_ENTRY STV_DEFAULT"
_ZN7cutlass13device_kernelINS_4conv6kernel13ConvUniversalINS1_16ConvProblemShapeILNS1_8OperatorE1ELi3EEENS1_10collective14CollectiveConvINS1_46MainloopSm90TmaGmmaWarpSpecializedImplicitGemmILS5_1ELi14ELi3EN4cute5tupleIJNSA_1CILi2EEENSC_ILi1EEESE_EEENS1_36KernelImplicitTmaWarpSpecializedSm90ELi1EEENSB_IJNSC_ILi128EEESI_NSB_IJNSC_ILi32EEEEEEEEENS_10bfloat16_tESM_NSA_8TiledMMAINSA_8MMA_AtomIJNSA_4SM904GMMA28MMA_64x128x16_F32BF16BF16_SSILNSQ_5MajorE0ELSS_1ELNSQ_7ScaleInE1ELST_1EEEEEENSA_6LayoutINSB_IJSE_SE_SE_EEENSB_IJNSC_ILi0EEESY_SY_EEEEENSB_IJNSA_10UnderscoreES11_S11_EEEEENS7_6detail26Sm90ImplicitGemmTileTraitsINSA_20SM90_TMA_LOAD_IM2COLENSA_14ComposedLayoutINSA_7SwizzleILi2ELi4ELi3EEENSA_18smem_ptr_flag_bitsILi16EEENSW_INSB_IJNSB_IJNSC_ILi8EEENSC_ILi16EEEEEENSB_IJSJ_SE_EEENSB_IJSE_NSC_ILi14EEEEEEEEENSB_IJNSB_IJSJ_NSC_ILi256EEEEEENSB_IJSE_SY_EEENSB_IJSY_NSC_ILi4096EEEEEEEEEEEEEvEENS15_INSA_23SM90_TMA_LOAD_MULTICASTENS17_INS18_ILi3ELi4ELi3EEES1B_NSW_INSB_IJNSB_IJNSC_ILi64EEESD_EEENSB_IJS1C_NSC_ILi4EEEEEES1H_EEENSB_IJNSB_IJSE_NSC_ILi2048EEEEEENSB_IJS1U_NSC_ILi512EEEEEES1N_EEEEEEEvEEEENS_8epilogue10collective6detail29Sm90TmaWarpSpecializedAdapterINS29_15DefaultEpilogueISM_NSB_IJNSB_IJllllEEESE_SY_EEES2E_NS28_6thread17LinearCombinationISM_Li1EffLNS2F_9ScaleType4KindE0ELNS_15FloatRoundStyleE2ESM_EENS_4gemm15EpilogueDefaultEEEEEvvEEEEvNT_6ParamsE:
[----:B------:R-:W-:Y:S01]  /*0000*/  LDC R1, c[0x0][0x28] ;  /* 0x00000a00ff017b82 */ /* 0x000fe20000000800 */
[----:B------:R-:W0:Y:S01]  /*0010*/  S2R R11, SR_TID.X ;  /* 0x00000000000b7919 */ /* 0x000e220000002100 */
[----:B------:R-:W-:Y:S01]  /*0020*/  ELECT P0, URZ, PT ;  /* 0x00000000003f782f */ /* 0x000fe20003800000 */
[----:B------:R-:W-:Y:S01]  /*0030*/  BSSY B0, `(.L_x_0) ;  /* 0x0000010000007945 */ /* 0x000fe20003800000 */
[----:B------:R-:W1:Y:S01]  /*0040*/  S2R R12, SR_CTAID.X ;  /* 0x00000000000c7919 */ /* 0x000e620000002500 */
[--C-:B0-----:R-:W-:Y:S02]  /*0050*/  SHF.R.U32.HI R0, RZ, 0x5, R11.reuse ;  /* 0x00000005ff007819 */ /* 0x101fe4000001160b */
[----:B------:R-:W-:-:S03]  /*0060*/  SHF.R.U32.HI R3, RZ, 0x7, R11 ;  /* 0x00000007ff037819 */ /* 0x000fc6000001160b */
[----:B------:R-:W0:Y:S04]  /*0070*/  SHFL.IDX PT, R2, R0, RZ, 0x1f ;  /* 0x00001fff00027589 */ /* 0x000e2800000e0000 */
[----:B------:R2:W3:Y:S01]  /*0080*/  SHFL.IDX PT, R10, R3, RZ, 0x1f ;  /* 0x00001fff030a7589 */ /* 0x0004e200000e0000 */
[----:B0-----:R-:W-:-:S13]  /*0090*/  ISETP.NE.OR P0, PT, R2, RZ, !P0 ;  /* 0x000000ff0200720c */ /* 0x001fda0004705670 */
[----:B-123--:R-:W-:Y:S05]  /*00a0*/  @P0 BRA `(.L_x_1) ;  /* 0x0000000000200947 */ /* 0x00efea0003800000 */
[----:B------:R-:W-:Y:S02]  /*00b0*/  ULDC.64 UR4, c[0x0][0x198] ;  /* 0x0000660000047ab9 */ /* 0x000fe40000000a00 */
[----:B------:R-:W-:Y:S02]  /*00c0*/  UIADD3 UR6, UP0, UR4, 0xf0, URZ ;  /* 0x000000f004067890 */ /* 0x000fe4000ff1e03f */
[----:B------:R-:W-:Y:S02]  /*00d0*/  UIADD3 UR4, UP1, UR4, 0x270, URZ ;  /* 0x0000027004047890 */ /* 0x000fe4000ff3e03f */
[----:B------:R-:W-:Y:S02]  /*00e0*/  UIADD3.X UR7, URZ, UR5, URZ, UP0, !UPT ;  /* 0x000000053f077290 */ /* 0x000fe400087fe43f */
[----:B------:R-:W-:-:S07]  /*00f0*/  UIADD3.X UR5, URZ, UR5, URZ, UP1, !UPT ;  /* 0x000000053f057290 */ /* 0x000fce0008ffe43f */
[----:B------:R0:W-:Y:S02]  /*0100*/  UTMACCTL.PF [UR6] ;  /* 0x00000000060079b9 */ /* 0x0001e40008040000 */
[----:B------:R0:W-:Y:S02]  /*0110*/  UTMACCTL.PF [UR4] ;  /* 0x00000000040079b9 */ /* 0x0001e40008040000 */
[----:B0-----:R-:W-:Y:S01]  /*0120*/  NOP ;  /* 0x0000000000007918 */ /* 0x001fe20000000000 */
.L_x_1:
[----:B------:R-:W-:Y:S05]  /*0130*/  BSYNC B0 ;  /* 0x0000000000007941 */ /* 0x000fea0003800000 */
.L_x_0:
[----:B------:R-:W0:Y:S01]  /*0140*/  SHFL.IDX PT, R0, R0, RZ, 0x1f ;  /* 0x00001fff00007589 */ /* 0x000e2200000e0000 */
[----:B------:R-:W-:Y:S02]  /*0150*/  SHF.R.S32.HI R4, RZ, 0x1f, R11 ;  /* 0x0000001fff047819 */ /* 0x000fe4000001140b */
[----:B------:R-:W-:Y:S01]  /*0160*/  I2FP.F32.U32 R6, R12 ;  /* 0x0000000c00067245 */ /* 0x000fe20000201000 */
[----:B------:R-:W1:Y:S01]  /*0170*/  S2R R13, SR_CTAID.Y ;  /* 0x00000000000d7919 */ /* 0x000e620000002600 */
[----:B------:R-:W-:-:S04]  /*0180*/  LEA.HI R4, R4, R11, RZ, 0x7 ;  /* 0x0000000b04047211 */ /* 0x000fc800078f38ff */
[----:B------:R-:W-:-:S05]  /*0190*/  LOP3.LUT R4, R4, 0xffffff80, RZ, 0xc0, !PT ;  /* 0xffffff8004047812 */ /* 0x000fca00078ec0ff */
[----:B------:R-:W-:-:S05]  /*01a0*/  IMAD.IADD R14, R11, 0x1, -R4 ;  /* 0x000000010b0e7824 */ /* 0x000fca00078e0a04 */
[----:B------:R-:W-:-:S04]  /*01b0*/  SHF.R.S32.HI R3, RZ, 0x1f, R14 ;  /* 0x0000001fff037819 */ /* 0x000fc8000001140e */
[----:B------:R-:W-:Y:S02]  /*01c0*/  LEA.HI R3, R3, R14, RZ, 0x3 ;  /* 0x0000000e03037211 */ /* 0x000fe400078f18ff */
[----:B0-----:R-:W-:Y:S02]  /*01d0*/  ISETP.NE.AND P0, PT, R0, RZ, PT ;  /* 0x000000ff0000720c */ /* 0x001fe40003f05270 */
[--C-:B------:R-:W-:Y:S02]  /*01e0*/  SHF.R.S32.HI R4, RZ, 0x3, R3.reuse ;  /* 0x00000003ff047819 */ /* 0x100fe40000011403 */
[----:B------:R-:W-:Y:S02]  /*01f0*/  SHF.R.S32.HI R3, RZ, 0x1f, R3 ;  /* 0x0000001fff037819 */ /* 0x000fe40000011403 */
[----:B------:R-:W-:-:S07]  /*0200*/  SHF.R.S32.HI R5, RZ, 0x1f, R0 ;  /* 0x0000001fff057819 */ /* 0x000fce0000011400 */
[----:B-1----:R-:W-:Y:S05]  /*0210*/  @P0 BRA `(.L_x_2) ;  /* 0x0000000000b40947 */ /* 0x002fea0003800000 */
[----:B------:R-:W-:Y:S01]  /*0220*/  ELECT P0, URZ, PT ;  /* 0x00000000003f782f */ /* 0x000fe20003800000 */
[----:B------:R-:W-:-:S12]  /*0230*/  BSSY B0, `(.L_x_2) ;  /* 0x000002b000007945 */ /* 0x000fd80003800000 */
[----:B------:R-:W-:Y:S05]  /*0240*/  @!P0 BRA `(.L_x_3) ;  /* 0x0000000000a48947 */ /* 0x000fea0003800000 */
[----:B------:R-:W0:Y:S01]  /*0250*/  S2UR UR8, SR_CgaCtaId ;  /* 0x00000000000879c3 */ /* 0x000e220000008800 */
[----:B------:R-:W-:Y:S01]  /*0260*/  UMOV UR4, 0x400 ;  /* 0x0000040000047882 */ /* 0x000fe20000000000 */
[----:B------:R-:W-:Y:S01]  /*0270*/  UMOV UR5, 0x1 ;  /* 0x0000000100057882 */ /* 0x000fe20000000000 */
[----:B------:R-:W-:Y:S02]  /*0280*/  UMOV UR6, 0x2 ;  /* 0x0000000200067882 */ /* 0x000fe40000000000 */
[----:B------:R-:W-:-:S04]  /*0290*/  UIADD3 UR6, -UR6, 0x100000, URZ ;  /* 0x0010000006067890 */ /* 0x000fc8000fffe13f */
[----:B------:R-:W-:Y:S02]  /*02a0*/  USHF.L.U32 UR7, UR6, 0xb, URZ ;  /* 0x0000000b06077899 */ /* 0x000fe4000800063f */
[----:B------:R-:W-:Y:S02]  /*02b0*/  USHF.L.U32 UR6, UR6, 0x1, URZ ;  /* 0x0000000106067899 */ /* 0x000fe4000800063f */
[----:B0-----:R-:W-:Y:S02]  /*02c0*/  ULEA UR8, UR8, UR4, 0x18 ;  /* 0x0000000408087291 */ /* 0x001fe4000f8ec03f */
[----:B------:R-:W-:-:S04]  /*02d0*/  UIADD3 UR4, -UR5, 0x100000, URZ ;  /* 0x0010000005047890 */ /* 0x000fc8000fffe13f */
[----:B------:R-:W-:Y:S02]  /*02e0*/  USHF.L.U32 UR5, UR4, 0xb, URZ ;  /* 0x0000000b04057899 */ /* 0x000fe4000800063f */
[----:B------:R-:W-:Y:S01]  /*02f0*/  USHF.L.U32 UR4, UR4, 0x1, URZ ;  /* 0x0000000104047899 */ /* 0x000fe2000800063f */
[----:B------:R-:W0:Y:S11]  /*0300*/  FENCE.VIEW.ASYNC.S ;  /* 0x00000000000073c6 */ /* 0x000e360000000000 */
[----:B0-----:R0:W1:Y:S01]  /*0310*/  SYNCS.EXCH.64 URZ, [UR8+0x38000], UR4 ;  /* 0x03800004083f75b2 */ /* 0x0010620008000100 */
[----:B------:R0:W2:Y:S01]  /*0320*/  SYNCS.EXCH.64 URZ, [UR8+0x38070], UR6 ;  /* 0x03807006083f75b2 */ /* 0x0000a20008000100 */
[----:B------:R0:W3:Y:S01]  /*0330*/  SYNCS.EXCH.64 URZ, [UR8+0x38008], UR4 ;  /* 0x03800804083f75b2 */ /* 0x0000e20008000100 */
[----:B------:R0:W4:Y:S01]  /*0340*/  SYNCS.EXCH.64 URZ, [UR8+0x38078], UR6 ;  /* 0x03807806083f75b2 */ /* 0x0001220008000100 */
[----:B------:R0:W0:Y:S01]  /*0350*/  SYNCS.EXCH.64 URZ, [UR8+0x38010], UR4 ;  /* 0x03801004083f75b2 */ /* 0x0000220008000100 */
        /* <DEDUP_REMOVED lines=23> */
[----:B-1234-:R-:W-:Y:S01]  /*04d0*/  NOP ;  /* 0x0000000000007918 */ /* 0x01efe20000000000 */
.L_x_3:
[----:B0-----:R-:W-:Y:S05]  /*04e0*/  BSYNC B0 ;  /* 0x0000000000007941 */ /* 0x001fea0003800000 */
.L_x_2:
[----:B------:R-:W-:Y:S01]  /*04f0*/  ULDC UR4, c[0x0][0x150] ;  /* 0x0000540000047ab9 */ /* 0x000fe20000000800 */
[----:B------:R-:W-:Y:S01]  /*0500*/  LEA.HI R3, R3, R4, RZ, 0x2 ;  /* 0x0000000403037211 */ /* 0x000fe200078f10ff */
[----:B------:R-:W-:Y:S01]  /*0510*/  FMUL R6, R6, UR4 ;  /* 0x0000000406067c20 */ /* 0x000fe20008400000 */
[----:B------:R-:W-:Y:S01]  /*0520*/  LEA.HI R5, R5, R0, RZ, 0x2 ;  /* 0x0000000005057211 */ /* 0x000fe200078f10ff */
[----:B------:R-:W-:Y:S01]  /*0530*/  ULDC UR4, c[0x0][0x154] ;  /* 0x0000550000047ab9 */ /* 0x000fe20000000800 */
[----:B------:R-:W-:Y:S01]  /*0540*/  LOP3.LUT R3, R3, 0xfffffffc, RZ, 0xc0, !PT ;  /* 0xfffffffc03037812 */ /* 0x000fe200078ec0ff */
[----:B------:R-:W0:Y:S01]  /*0550*/  LDC R8, c[0x0][0x140] ;  /* 0x00005000ff087b82 */ /* 0x000e220000000800 */
[----:B------:R-:W-:Y:S01]  /*0560*/  LOP3.LUT R5, R5, 0x3ffffffc, RZ, 0xc0, !PT ;  /* 0x3ffffffc05057812 */ /* 0x000fe200078ec0ff */
[----:B------:R-:W1:Y:S01]  /*0570*/  F2I.U32.TRUNC.NTZ R6, R6 ;  /* 0x0000000600067305 */ /* 0x000e62000020f000 */
[----:B------:R-:W-:Y:S01]  /*0580*/  LOP3.LUT P0, RZ, R14, 0x7, RZ, 0xc0, !PT ;  /* 0x000000070eff7812 */ /* 0x000fe2000780c0ff */
[----:B------:R-:W-:Y:S01]  /*0590*/  IMAD.IADD R3, R4, 0x1, -R3 ;  /* 0x0000000104037824 */ /* 0x000fe200078e0a03 */
[----:B------:R-:W-:Y:S01]  /*05a0*/  I2FP.F32.U32 R4, R13 ;  /* 0x0000000d00047245 */ /* 0x000fe20000201000 */
[----:B------:R-:W-:Y:S01]  /*05b0*/  IMAD.IADD R0, R0, 0x1, -R5 ;  /* 0x0000000100007824 */ /* 0x000fe200078e0a05 */
[----:B------:R-:W-:Y:S01]  /*05c0*/  ISETP.NE.AND P3, PT, R10, 0x1, PT ;  /* 0x000000010a00780c */ /* 0x000fe20003f65270 */
[----:B------:R-:W-:Y:S01]  /*05d0*/  NOP ;  /* 0x0000000000007918 */ /* 0x000fe20000000000 */
[----:B------:R-:W-:Y:S01]  /*05e0*/  NOP ;  /* 0x0000000000007918 */ /* 0x000fe20000000000 */
[----:B------:R-:W-:-:S02]  /*05f0*/  IMAD R0, R0, 0x4, R3 ;  /* 0x0000000400007824 */ /* 0x000fc400078e0203 */
[----:B------:R-:W-:Y:S01]  /*0600*/  FMUL R7, R4, UR4 ;  /* 0x0000000404077c20 */ /* 0x000fe20008400000 */
[----:B------:R-:W-:Y:S02]  /*0610*/  ULDC UR4, c[0x0][0x144] ;  /* 0x0000510000047ab9 */ /* 0x000fe40000000800 */
[C---:B------:R-:W-:Y:S01]  /*0620*/  LEA.HI R3, R0.reuse, R0, RZ, 0x1 ;  /* 0x0000000000037211 */ /* 0x040fe200078f08ff */
[----:B-1----:R-:W-:Y:S02]  /*0630*/  IMAD.MOV R5, RZ, RZ, -R6 ;  /* 0x000000ffff057224 */ /* 0x002fe400078e0a06 */
[----:B------:R-:W1:Y:S01]  /*0640*/  F2I.U32.TRUNC.NTZ R7, R7 ;  /* 0x0000000700077305 */ /* 0x000e62000020f000 */
[----:B------:R-:W-:Y:S01]  /*0650*/  LOP3.LUT R3, R3, 0xfffffffe, RZ, 0xc0, !PT ;  /* 0xfffffffe03037812 */ /* 0x000fe200078ec0ff */
[----:B------:R-:W-:Y:S01]  /*0660*/  IMAD R4, R5, UR4, R12 ;  /* 0x0000000405047c24 */ /* 0x000fe2000f8e020c */
[----:B------:R-:W-:Y:S01]  /*0670*/  ULDC UR4, c[0x0][0x148] ;  /* 0x0000520000047ab9 */ /* 0x000fe20000000800 */
[----:B------:R-:W-:Y:S01]  /*0680*/  IMAD.SHL.U32 R5, R0, 0x4, RZ ;  /* 0x0000000400057824 */ /* 0x000fe200078e00ff */
[----:B0-----:R-:W-:Y:S01]  /*0690*/  ISETP.EQ.U32.AND P1, PT, R8, 0x1, PT ;  /* 0x000000010800780c */ /* 0x001fe20003f22070 */
[----:B------:R-:W-:-:S03]  /*06a0*/  IMAD.IADD R3, R0, 0x1, -R3 ;  /* 0x0000000100037824 */ /* 0x000fc600078e0a03 */
[----:B------:R-:W-:Y:S02]  /*06b0*/  LOP3.LUT R0, R0, 0xc, R5, 0x78, !PT ;  /* 0x0000000c00007812 */ /* 0x000fe400078e7805 */
[----:B------:R-:W-:Y:S02]  /*06c0*/  ISETP.NE.AND P4, PT, R3, R4, PT ;  /* 0x000000040300720c */ /* 0x000fe40003f85270 */
[----:B------:R-:W-:Y:S01]  /*06d0*/  SHF.R.S32.HI R3, RZ, 0x1f, R2 ;  /* 0x0000001fff037819 */ /* 0x000fe20000011402 */
[----:B-1----:R-:W-:Y:S01]  /*06e0*/  IMAD.MOV R6, RZ, RZ, -R7 ;  /* 0x000000ffff067224 */ /* 0x002fe200078e0a07 */
[----:B------:R-:W-:Y:S02]  /*06f0*/  ISETP.LT.U32.AND P0, PT, R0, 0x2, !P0 ;  /* 0x000000020000780c */ /* 0x000fe40004701070 */
[----:B------:R-:W-:Y:S01]  /*0700*/  LEA.HI R3, R3, R2, RZ, 0x2 ;  /* 0x0000000203037211 */ /* 0x000fe200078f10ff */
[----:B------:R-:W-:-:S03]  /*0710*/  IMAD R7, R6, UR4, R13 ;  /* 0x0000000406077c24 */ /* 0x000fc6000f8e020d */
[----:B------:R-:W-:-:S03]  /*0720*/  LOP3.LUT R3, R3, 0xfffffffc, RZ, 0xc0, !PT ;  /* 0xfffffffc03037812 */ /* 0x000fc600078ec0ff */
[----:B------:R-:W-:Y:S02]  /*0730*/  @P4 LEA.HI R4, R0, R0, RZ, 0x1 ;  /* 0x0000000000044211 */ /* 0x000fe400078f08ff */
[----:B------:R-:W-:Y:S01]  /*0740*/  IMAD.IADD R5, R2, 0x1, -R3 ;  /* 0x0000000102057824 */ /* 0x000fe200078e0a03 */
[----:B------:R-:W-:Y:S02]  /*0750*/  SEL R3, RZ, 0x1, !P0 ;  /* 0x00000001ff037807 */ /* 0x000fe40004000000 */
[----:B------:R-:W-:Y:S02]  /*0760*/  @P4 SHF.R.S32.HI R4, RZ, 0x1, R4 ;  /* 0x00000001ff044819 */ /* 0x000fe40000011404 */
[----:B------:R-:W-:Y:S02]  /*0770*/  LOP3.LUT P2, RZ, R10, R5, RZ, 0xfc, !PT ;  /* 0x000000050aff7212 */ /* 0x000fe4000784fcff */
[----:B------:R-:W-:Y:S01]  /*0780*/  @P4 ISETP.NE.AND P5, PT, R4, R7, PT ;  /* 0x000000070400420c */ /* 0x000fe20003fa5270 */
[----:B------:R-:W-:Y:S01]  /*0790*/  IMAD.MOV.U32 R4, RZ, RZ, 0x1 ;  /* 0x00000001ff047424 */ /* 0x000fe200078e00ff */
[----:B------:R-:W-:-:S02]  /*07a0*/  SEL R2, RZ, 0x1, P2 ;  /* 0x00000001ff027807 */ /* 0x000fc40001000000 */
[----:B------:R-:W-:Y:S02]  /*07b0*/  @P4 SEL R4, RZ, 0x1, P5 ;  /* 0x00000001ff044807 */ /* 0x000fe40002800000 */
[----:B------:R-:W-:Y:S02]  /*07c0*/  SEL R2, R2, 0x2, P3 ;  /* 0x0000000202027807 */ /* 0x000fe40001800000 */
[----:B------:R-:W-:Y:S01]  /*07d0*/  LOP3.LUT R4, R4, R3, RZ, 0xc0, !PT ;  /* 0x0000000304047212 */ /* 0x000fe200078ec0ff */
[----:B------:R-:W-:Y:S06]  /*07e0*/  @!P1 BRA `(.L_x_4) ;  /* 0x0000000000089947 */ /* 0x000fec0003800000 */
[----:B------:R-:W-:Y:S01]  /*07f0*/  UCGABAR_ARV ;  /* 0x00000000000079c7 */ /* 0x000fe20008000000 */
[----:B------:R-:W-:Y:S05]  /*0800*/  BRA `(.L_x_5) ;  /* 0x0000000000047947 */ /* 0x000fea0003800000 */
.L_x_4:
[----:B------:R-:W-:Y:S01]  /*0810*/  NOP ;  /* 0x0000000000007918 */ /* 0x000fe20000000000 */
.L_x_5:
[----:B------:R-:W-:Y:S01]  /*0820*/  ULDC.64 UR4, c[0x0][0x618] ;  /* 0x0001860000047ab9 */ /* 0x000fe20000000a00 */
[----:B------:R-:W-:Y:S01]  /*0830*/  ULDC.64 UR12, c[0x0][0x208] ;  /* 0x00008200000c7ab9 */ /* 0x000fe20000000a00 */
[----:B------:R-:W-:-:S04]  /*0840*/  ISETP.NE.U32.AND P0, PT, RZ, UR4, PT ;  /* 0x00000004ff007c0c */ /* 0x000fc8000bf05070 */
[----:B------:R-:W-:-:S13]  /*0850*/  ISETP.NE.AND.EX P0, PT, RZ, UR5, PT, P0 ;  /* 0x00000005ff007c0c */ /* 0x000fda000bf05300 */
[----:B------:R-:W-:Y:S05]  /*0860*/  @!P0 BRA `(.L_x_6) ;  /* 0x00000000001c8947 */ /* 0x000fea0003800000 */
[----:B------:R-:W0:Y:S02]  /*0870*/  LDC.64 R6, c[0x0][0x618] ;  /* 0x00018600ff067b82 */ /* 0x000e240000000a00 */
[----:B0-----:R-:W2:Y:S02]  /*0880*/  LDG.E.64 R6, desc[UR12][R6.64] ;  /* 0x0000000c06067981 */ /* 0x001ea4000c1e1b00 */
[----:B--2---:R-:W-:-:S04]  /*0890*/  ISETP.NE.U32.AND P0, PT, R6, RZ, PT ;  /* 0x000000ff0600720c */ /* 0x004fc80003f05070 */
[----:B------:R-:W-:-:S13]  /*08a0*/  ISETP.NE.AND.EX P0, PT, R7, RZ, PT, P0 ;  /* 0x000000ff0700720c */ /* 0x000fda0003f05300 */
[----:B------:R-:W-:Y:S05]  /*08b0*/  @!P0 BRA `(.L_x_6) ;  /* 0x0000000000088947 */ /* 0x000fea0003800000 */
[----:B------:R0:W5:Y:S01]  /*08c0*/  LD.E R8, desc[UR12][R6.64] ;  /* 0x0000000c06087980 */ /* 0x000162000c101900 */
[----:B------:R-:W-:Y:S05]  /*08d0*/  BRA `(.L_x_7) ;  /* 0x0000000000207947 */ /* 0x000fea0003800000 */
.L_x_6:
[----:B------:R-:W-:Y:S02]  /*08e0*/  ULDC.64 UR4, c[0x0][0x608] ;  /* 0x0001820000047ab9 */ /* 0x000fe40000000a00 */
[----:B------:R-:W-:-:S04]  /*08f0*/  ISETP.NE.U32.AND P0, PT, RZ, UR4, PT ;  /* 0x00000004ff007c0c */ /* 0x000fc8000bf05070 */
[----:B------:R-:W-:-:S13]  /*0900*/  ISETP.NE.AND.EX P0, PT, RZ, UR5, PT, P0 ;  /* 0x00000005ff007c0c */ /* 0x000fda000bf05300 */
[----:B------:R-:W-:Y:S05]  /*0910*/  @!P0 BRA `(.L_x_8) ;  /* 0x00000000000c8947 */ /* 0x000fea0003800000 */
[----:B------:R-:W0:Y:S02]  /*0920*/  LDC.64 R8, c[0x0][0x608] ;  /* 0x00018200ff087b82 */ /* 0x000e240000000a00 */
[----:B0-----:R1:W5:Y:S01]  /*0930*/  LDG.E R8, desc[UR12][R8.64] ;  /* 0x0000000c08087981 */ /* 0x001362000c1e1900 */
[----:B------:R-:W-:Y:S05]  /*0940*/  BRA `(.L_x_7) ;  /* 0x0000000000047947 */ /* 0x000fea0003800000 */
.L_x_8:
[----:B------:R-:W2:Y:S02]  /*0950*/  LDC R8, c[0x0][0x600] ;  /* 0x00018000ff087b82 */ /* 0x000ea40000000800 */
.L_x_7:
[----:B------:R-:W-:Y:S02]  /*0960*/  ULDC.64 UR4, c[0x0][0x620] ;  /* 0x0001880000047ab9 */ /* 0x000fe40000000a00 */
[----:B------:R-:W-:-:S04]  /*0970*/  ISETP.NE.U32.AND P0, PT, RZ, UR4, PT ;  /* 0x00000004ff007c0c */ /* 0x000fc8000bf05070 */
[----:B------:R-:W-:-:S13]  /*0980*/  ISETP.NE.AND.EX P0, PT, RZ, UR5, PT, P0 ;  /* 0x00000005ff007c0c */ /* 0x000fda000bf05300 */
[----:B------:R-:W-:Y:S05]  /*0990*/  @!P0 BRA `(.L_x_9) ;  /* 0x00000000001c8947 */ /* 0x000fea0003800000 */
[----:B0-----:R-:W0:Y:S02]  /*09a0*/  LDC.64 R6, c[0x0][0x620] ;  /* 0x00018800ff067b82 */ /* 0x001e240000000a00 */
[----:B0-----:R-:W3:Y:S02]  /*09b0*/  LDG.E.64 R6, desc[UR12][R6.64] ;  /* 0x0000000c06067981 */ /* 0x001ee4000c1e1b00 */
[----:B---3--:R-:W-:-:S04]  /*09c0*/  ISETP.NE.U32.AND P0, PT, R6, RZ, PT ;  /* 0x000000ff0600720c */ /* 0x008fc80003f05070 */
[----:B------:R-:W-:-:S13]  /*09d0*/  ISETP.NE.AND.EX P0, PT, R7, RZ, PT, P0 ;  /* 0x000000ff0700720c */ /* 0x000fda0003f05300 */
[----:B------:R-:W-:Y:S05]  /*09e0*/  @!P0 BRA `(.L_x_9) ;  /* 0x0000000000088947 */ /* 0x000fea0003800000 */
[----:B-1----:R0:W5:Y:S01]  /*09f0*/  LD.E R9, desc[UR12][R6.64] ;  /* 0x0000000c06097980 */ /* 0x002162000c101900 */
[----:B------:R-:W-:Y:S05]  /*0a00*/  BRA `(.L_x_10) ;  /* 0x0000000000207947 */ /* 0x000fea0003800000 */
.L_x_9:
[----:B------:R-:W-:Y:S02]  /*0a10*/  ULDC.64 UR4, c[0x0][0x610] ;  /* 0x0001840000047ab9 */ /* 0x000fe40000000a00 */
[----:B------:R-:W-:-:S04]  /*0a20*/  ISETP.NE.U32.AND P0, PT, RZ, UR4, PT ;  /* 0x00000004ff007c0c */ /* 0x000fc8000bf05070 */
[----:B------:R-:W-:-:S13]  /*0a30*/  ISETP.NE.AND.EX P0, PT, RZ, UR5, PT, P0 ;  /* 0x00000005ff007c0c */ /* 0x000fda000bf05300 */
[----:B------:R-:W-:Y:S05]  /*0a40*/  @!P0 BRA `(.L_x_11) ;  /* 0x00000000000c8947 */ /* 0x000fea0003800000 */
[----:B0-----:R-:W1:Y:S02]  /*0a50*/  LDC.64 R6, c[0x0][0x610] ;  /* 0x00018400ff067b82 */ /* 0x001e640000000a00 */
[----:B-1----:R1:W5:Y:S01]  /*0a60*/  LDG.E R9, desc[UR12][R6.64] ;  /* 0x0000000c06097981 */ /* 0x002362000c1e1900 */
[----:B------:R-:W-:Y:S05]  /*0a70*/  BRA `(.L_x_10) ;  /* 0x0000000000047947 */ /* 0x000fea0003800000 */
.L_x_11:
[----:B-1----:R-:W3:Y:S02]  /*0a80*/  LDC R9, c[0x0][0x604] ;  /* 0x00018100ff097b82 */ /* 0x002ee40000000800 */
.L_x_10:
[----:B------:R-:W4:Y:S01]  /*0a90*/  LDC R3, c[0x0][0x3e8] ;  /* 0x0000fa00ff037b82 */ /* 0x000f220000000800 */
[----:B------:R-:W-:Y:S01]  /*0aa0*/  ULDC UR4, c[0x0][0x3dc] ;  /* 0x0000f70000047ab9 */ /* 0x000fe20000000800 */
[----:B------:R-:W-:Y:S01]  /*0ab0*/  ULDC.64 UR6, c[0x0][0x3e0] ;  /* 0x0000f80000067ab9 */ /* 0x000fe20000000a00 */
[----:B------:R-:W-:Y:S02]  /*0ac0*/  UIADD3 UR4, UR4, 0x1f, URZ ;  /* 0x0000001f04047890 */ /* 0x000fe4000fffe03f */
[----:B------:R-:W-:Y:S02]  /*0ad0*/  UIMAD UR6, UR7, UR6, URZ ;  /* 0x00000006070672a4 */ /* 0x000fe4000f8e023f */
[----:B------:R-:W-:-:S04]  /*0ae0*/  USHF.R.S32.HI UR5, URZ, 0x1f, UR4 ;  /* 0x0000001f3f057899 */ /* 0x000fc80008011404 */
[----:B------:R-:W-:-:S04]  /*0af0*/  ULEA.HI UR5, UR5, UR4, URZ, 0x5 ;  /* 0x0000000405057291 */ /* 0x000fc8000f8f283f */
[----:B------:R-:W-:Y:S01]  /*0b00*/  USHF.R.S32.HI UR15, URZ, 0x5, UR5 ;  /* 0x000000053f0f7899 */ /* 0x000fe20008011405 */
[----:B----4-:R-:W-:-:S05]  /*0b10*/  IMAD R3, R3, UR6, RZ ;  /* 0x0000000603037c24 */ /* 0x010fca000f8e02ff */
[----:B------:R-:W-:Y:S01]  /*0b20*/  IMAD R3, R3, UR15, RZ ;  /* 0x0000000f03037c24 */ /* 0x000fe2000f8e02ff */
[----:B------:R-:W-:Y:S06]  /*0b30*/  @!P1 BRA `(.L_x_12) ;  /* 0x00000000000c9947 */ /* 0x000fec0003800000 */
[----:B------:R-:W-:Y:S01]  /*0b40*/  UCGABAR_WAIT ;  /* 0x0000000000007dc7 */ /* 0x000fe20008000000 */
[----:B------:R-:W-:Y:S01]  /*0b50*/  CCTL.IVALL ;  /* 0x00000000ff00798f */ /* 0x000fe20002000000 */
[----:B------:R-:W-:Y:S05]  /*0b60*/  BRA `(.L_x_13) ;  /* 0x0000000000047947 */ /* 0x000fea0003800000 */
.L_x_12:
[----:B------:R-:W-:Y:S06]  /*0b70*/  BAR.SYNC.DEFER_BLOCKING 0x0 ;  /* 0x0000000000007b1d */ /* 0x000fec0000010000 */
.L_x_13:
[----:B------:R-:W-:-:S13]  /*0b80*/  ISETP.NE.AND P0, PT, R10, RZ, PT ;  /* 0x000000ff0a00720c */ /* 0x000fda0003f05270 */
[----:B------:R-:W-:Y:S05]  /*0b90*/  @!P0 BRA `(.L_x_14) ;  /* 0x0000008400f48947 */ /* 0x000fea0003800000 */
[----:B------:R-:W-:-:S13]  /*0ba0*/  ISETP.NE.AND P0, PT, R10, 0x1, PT ;  /* 0x000000010a00780c */ /* 0x000fda0003f05270 */
[----:B------:R-:W-:Y:S05]  /*0bb0*/  @P0 EXIT ;  /* 0x000000000000094d */ /* 0x000fea0003800000 */
[----:B------:R-:W-:Y:S01]  /*0bc0*/  ISETP.GE.AND P0, PT, R3, 0x1, PT ;  /* 0x000000010300780c */ /* 0x000fe20003f06270 */
[----:B------:R-:W-:Y:S01]  /*0bd0*/  UMOV UR4, URZ ;  /* 0x0000003f00047c82 */ /* 0x000fe20008000000 */
[----:B------:R-:W-:Y:S02]  /*0be0*/  CS2R R86, SRZ ;  /* 0x0000000000567805 */ /* 0x000fe4000001ff00 */
[----:B------:R-:W-:Y:S02]  /*0bf0*/  CS2R R88, SRZ ;  /* 0x0000000000587805 */ /* 0x000fe4000001ff00 */
[----:B------:R-:W-:Y:S02]  /*0c00*/  CS2R R90, SRZ ;  /* 0x00000000005a7805 */ /* 0x000fe4000001ff00 */
[----:B------:R-:W-:Y:S02]  /*0c10*/  CS2R R92, SRZ ;  /* 0x00000000005c7805 */ /* 0x000fe4000001ff00 */
[----:B------:R-:W-:-:S02]  /*0c20*/  CS2R R94, SRZ ;  /* 0x00000000005e7805 */ /* 0x000fc4000001ff00 */
[----:B------:R-:W-:Y:S02]  /*0c30*/  CS2R R96, SRZ ;  /* 0x0000000000607805 */ /* 0x000fe4000001ff00 */
        /* <DEDUP_REMOVED lines=57> */
[----:B------:R-:W-:Y:S01]  /*0fd0*/  CS2R R84, SRZ ;  /* 0x0000000000547805 */ /* 0x000fe2000001ff00 */
[----:B------:R-:W-:Y:S06]  /*0fe0*/  @!P0 BRA `(.L_x_15) ;  /* 0x0000000000988947 */ /* 0x000fec0003800000 */
[----:B------:R-:W-:-:S04]  /*0ff0*/  LOP3.LUT R5, R2, 0x1, RZ, 0xfc, !PT ;  /* 0x0000000102057812 */ /* 0x000fc800078efcff */
[----:B------:R-:W-:-:S13]  /*1000*/  ISETP.NE.AND P1, PT, R5, 0x3, PT ;  /* 0x000000030500780c */ /* 0x000fda0003f25270 */
[----:B------:R-:W-:Y:S05]  /*1010*/  @!P1 BRA `(.L_x_16) ;  /* 0x0000000000049947 */ /* 0x000fea0003800000 */
[----:B------:R-:W-:Y:S01]  /*1020*/  BPT.TRAP 0x1 ;  /* 0x000000040000795c */ /* 0x000fe20000300000 */
.L_x_16:
[----:B------:R-:W4:Y:S01]  /*1030*/  S2UR UR5, SR_CgaCtaId ;  /* 0x00000000000579c3 */ /* 0x000f220000008800 */
[----:B------:R-:W-:Y:S01]  /*1040*/  SHF.L.U32 R5, RZ, 0x1f, RZ ;  /* 0x0000001fff057819 */ /* 0x000fe200000006ff */
[----:B------:R-:W-:Y:S02]  /*1050*/  UMOV UR4, 0x400 ;  /* 0x0000040000047882 */ /* 0x000fe40000000000 */
[----:B----4-:R-:W-:-:S12]  /*1060*/  ULEA UR4, UR5, UR4, 0x18 ;  /* 0x0000000405047291 */ /* 0x010fd8000f8ec03f */
.L_x_17:
[----:B01----:R-:W-:-:S04]  /*1070*/  IMAD.U32 R6, RZ, RZ, UR4 ;  /* 0x00000004ff067e24 */ /* 0x003fc8000f8e00ff */
[----:B------:R0:W1:Y:S03]  /*1080*/  SYNCS.PHASECHK.TRANS64.TRYWAIT P1, [R6+URZ+0x38000], R5 ;  /* 0x03800005060075a7 */ /* 0x000066000802017f */
[----:B-1----:R-:W-:Y:S05]  /*1090*/  @!P1 NANOSLEEP.SYNCS 0x989680 ;  /* 0x009896800000995d */ /* 0x002fea0003900000 */
[----:B------:R-:W1:Y:S02]  /*10a0*/  @!P1 SYNCS.PHASECHK.TRANS64 P1, [R6+URZ+0x38000], R5 ;  /* 0x03800005060095a7 */ /* 0x000e64000802007f */
[----:B-1----:R-:W-:Y:S05]  /*10b0*/  @!P1 BRA `(.L_x_17) ;  /* 0xfffffffc00ec9947 */ /* 0x002fea000383ffff */
[----:B------:R-:W-:Y:S01]  /*10c0*/  UIADD3 UR5, UR4, 0x1c000, URZ ;  /* 0x0001c00004057890 */ /* 0x000fe2000fffe03f */
[----:B------:R-:W-:Y:S01]  /*10d0*/  WARPGROUP.ARRIVE ;  /* 0x00000000000079c5 */ /* 0x000fe20000000000 */
[----:B------:R-:W-:Y:S02]  /*10e0*/  USHF.R.U32.HI UR4, URZ, 0x4, UR4 ;  /* 0x000000043f047899 */ /* 0x000fe40008011604 */
[----:B------:R-:W-:Y:S02]  /*10f0*/  USHF.R.U32.HI UR5, URZ, 0x4, UR5 ;  /* 0x000000043f057899 */ /* 0x000fe40008011605 */
[----:B------:R-:W-:Y:S02]  /*1100*/  ULOP3.LUT UR4, UR4, 0x3fff, URZ, 0xc0, !UPT ;  /* 0x00003fff04047892 */ /* 0x000fe4000f8ec03f */
[----:B------:R-:W-:Y:S02]  /*1110*/  ULOP3.LUT UR5, UR5, 0x3fff, URZ, 0xc0, !UPT ;  /* 0x00003fff05057892 */ /* 0x000fe4000f8ec03f */
[----:B------:R-:W-:-:S02]  /*1120*/  ULOP3.LUT UR8, UR4, 0x10000, URZ, 0xfc, !UPT ;  /* 0x0001000004087892 */ /* 0x000fc4000f8efc3f */
[----:B------:R-:W-:Y:S01]  /*1130*/  ULOP3.LUT UR9, UR5, 0x1000000, URZ, 0xfc, !UPT ;  /* 0x0100000005097892 */ /* 0x000fe2000f8efc3f */
[----:B------:R-:W-:Y:S02]  /*1140*/  UMOV UR7, 0x40000040 ;  /* 0x4000004000077882 */ /* 0x000fe40000000000 */
[----:B------:R-:W-:Y:S02]  /*1150*/  UMOV UR5, 0x80000020 ;  /* 0x8000002000057882 */ /* 0x000fe40000000000 */
[----:B------:R-:W-:Y:S02]  /*1160*/  UMOV UR4, UR8 ;  /* 0x0000000800047c82 */ /* 0x000fe40008000000 */
[----:B------:R-:W-:Y:S02]  /*1170*/  UMOV UR6, UR9 ;  /* 0x0000000900067c82 */ /* 0x000fe40008000000 */
[----:B------:R-:W-:Y:S01]  /*1180*/  HGMMA.64x128x16.F32.BF16 R88, gdesc[UR4].tnspB, RZ, !UPT ;  /* 0x41e00000045879f0 */ /* 0x000fe2000c7018ff */
[----:B------:R-:W-:Y:S01]  /*1190*/  UIADD3 UR4, UR8, 0x100, URZ ;  /* 0x0000010008047890 */ /* 0x000fe2000fffe03f */
[----:B------:R-:W-:-:S10]  /*11a0*/  UMOV UR5, 0x80000020 ;  /* 0x8000002000057882 */ /* 0x000fd40000000000 */
[----:B------:R-:W-:Y:S01]  /*11b0*/  HGMMA.64x128x16.F32.BF16 R24, gdesc[UR4].tnspB, RZ, !UPT ;  /* 0x41e00000041879f0 */ /* 0x000fe2000c7018ff */
[----:B------:R-:W-:Y:S02]  /*11c0*/  UIADD3 UR4, UR8, 0x2, URZ ;  /* 0x0000000208047890 */ /* 0x000fe4000fffe03f */
[----:B------:R-:W-:Y:S01]  /*11d0*/  UIADD3 UR6, UR9, 0x80, URZ ;  /* 0x0000008009067890 */ /* 0x000fe2000fffe03f */
[----:B------:R-:W-:Y:S01]  /*11e0*/  UMOV UR5, 0x80000020 ;  /* 0x8000002000057882 */ /* 0x000fe20000000000 */
[----:B------:R-:W-:-:S07]  /*11f0*/  UMOV UR7, 0x40000040 ;  /* 0x4000004000077882 */ /* 0x000fce0000000000 */
[----:B------:R-:W-:Y:S01]  /*1200*/  HGMMA.64x128x16.F32.BF16 R88, gdesc[UR4].tnspB, R88 ;  /* 0x41e00000045879f0 */ /* 0x000fe20008701858 */
[----:B------:R-:W-:Y:S01]  /*1210*/  UIADD3 UR4, UR8, 0x102, URZ ;  /* 0x0000010208047890 */ /* 0x000fe2000fffe03f */
[----:B------:R-:W-:-:S10]  /*1220*/  UMOV UR5, 0x80000020 ;  /* 0x8000002000057882 */ /* 0x000fd40000000000 */
[----:B------:R-:W-:Y:S01]  /*1230*/  HGMMA.64x128x16.F32.BF16 R24, gdesc[UR4].tnspB, R24, gsb0 ;  /* 0x41e00000041879f0 */ /* 0x000fe20008001818 */
[----:B------:R-:W-:-:S05]  /*1240*/  UMOV UR4, 0x1 ;  /* 0x0000000100047882 */ /* 0x000fca0000000000 */
.L_x_15:
[----:B01----:R-:W-:-:S05]  /*1250*/  VIMNMX R6, R3, 0x1, PT ;  /* 0x0000000103067848 */ /* 0x003fca0003fe0100 */
[----:B------:R-:W-:-:S05]  /*1260*/  IMAD.IADD R6, R3, 0x1, -R6 ;  /* 0x0000000103067824 */ /* 0x000fca00078e0a06 */
[----:B------:R-:W-:-:S13]  /*1270*/  ISETP.GE.AND P1, PT, R6, 0x1, PT ;  /* 0x000000010600780c */ /* 0x000fda0003f26270 */
[----:B------:R-:W-:Y:S05]  /*1280*/  @!P1 BRA `(.L_x_18) ;  /* 0x00000004000c9947 */ /* 0x000fea0003800000 */
[----:B------:R-:W0:Y:S01]  /*1290*/  S2UR UR6, SR_CgaCtaId ;  /* 0x00000000000679c3 */ /* 0x000e220000008800 */
[----:B------:R-:W-:Y:S01]  /*12a0*/  UMOV UR5, 0x400 ;  /* 0x0000040000057882 */ /* 0x000fe20000000000 */
[----:B------:R-:W-:Y:S01]  /*12b0*/  LOP3.LUT R12, R2, 0x1, RZ, 0xfc, !PT ;  /* 0x00000001020c7812 */ /* 0x000fe200078efcff */
[----:B------:R-:W-:Y:S01]  /*12c0*/  IMAD.MOV.U32 R11, RZ, RZ, RZ ;  /* 0x000000ffff0b7224 */ /* 0x000fe200078e00ff */
[----:B------:R-:W-:Y:S01]  /*12d0*/  UISETP.NE.U32.AND UP0, UPT, UR4, URZ, UPT ;  /* 0x0000003f0400728c */ /* 0x000fe2000bf05070 */
[----:B------:R-:W-:Y:S02]  /*12e0*/  IMAD.MOV.U32 R3, RZ, RZ, R6 ;  /* 0x000000ffff037224 */ /* 0x000fe400078e0006 */
[----:B------:R-:W-:Y:S01]  /*12f0*/  IMAD.MOV.U32 R5, RZ, RZ, RZ ;  /* 0x000000ffff057224 */ /* 0x000fe200078e00ff */
[----:B0-----:R-:W-:-:S04]  /*1300*/  ULEA UR7, UR6, UR5, 0x18 ;  /* 0x0000000506077291 */ /* 0x001fc8000f8ec03f */
[----:B------:R-:W-:Y:S02]  /*1310*/  UIADD3 UR6, UR7, 0x1c000, URZ ;  /* 0x0001c00007067890 */ /* 0x000fe4000fffe03f */
[----:B------:R-:W-:Y:S02]  /*1320*/  USHF.R.U32.HI UR5, URZ, 0x4, UR7 ;  /* 0x000000043f057899 */ /* 0x000fe40008011607 */
[----:B------:R-:W-:Y:S02]  /*1330*/  USHF.R.U32.HI UR6, URZ, 0x4, UR6 ;  /* 0x000000043f067899 */ /* 0x000fe40008011606 */
[----:B------:R-:W-:Y:S02]  /*1340*/  ULOP3.LUT UR5, UR5, 0x3fff, URZ, 0xc0, !UPT ;  /* 0x00003fff05057892 */ /* 0x000fe4000f8ec03f */
[----:B------:R-:W-:Y:S02]  /*1350*/  ULOP3.LUT UR6, UR6, 0x3fff, URZ, 0xc0, !UPT ;  /* 0x00003fff06067892 */ /* 0x000fe4000f8ec03f */
[----:B------:R-:W-:-:S02]  /*1360*/  ULOP3.LUT UR14, UR5, 0x10000, URZ, 0xfc, !UPT ;  /* 0x00010000050e7892 */ /* 0x000fc4000f8efc3f */
[----:B------:R-:W-:-:S12]  /*1370*/  ULOP3.LUT UR15, UR6, 0x1000000, URZ, 0xfc, !UPT ;  /* 0x01000000060f7892 */ /* 0x000fd8000f8efc3f */
.L_x_23:
[----:B------:R-:W-:-:S13]  /*1380*/  ISETP.NE.AND P2, PT, R12, 0x3, PT ;  /* 0x000000030c00780c */ /* 0x000fda0003f45270 */
[----:B------:R-:W-:Y:S05]  /*1390*/  @!P2 BRA `(.L_x_19) ;  /* 0x000000000004a947 */ /* 0x000fea0003800000 */
[----:B------:R-:W-:Y:S01]  /*13a0*/  BPT.TRAP 0x1 ;  /* 0x000000040000795c */ /* 0x000fe20000300000 */
.L_x_19:
[----:B------:R-:W-:Y:S01]  /*13b0*/  SHF.L.U32 R7, R11, 0x1f, RZ ;  /* 0x0000001f0b077819 */ /* 0x000fe200000006ff */
[----:B------:R-:W-:-:S12]  /*13c0*/  ULEA UR5, UR4, UR7, 0x3 ;  /* 0x0000000704057291 */ /* 0x000fd8000f8e183f */
.L_x_20:
[----:B0-----:R-:W-:-:S04]  /*13d0*/  IMAD.U32 R10, RZ, RZ, UR5 ;  /* 0x00000005ff0a7e24 */ /* 0x001fc8000f8e00ff */
[----:B------:R0:W1:Y:S03]  /*13e0*/  SYNCS.PHASECHK.TRANS64.TRYWAIT P1, [R10+URZ+0x38000], R7 ;  /* 0x038000070a0075a7 */ /* 0x000066000802017f */
[----:B-1----:R-:W-:Y:S05]  /*13f0*/  @!P1 NANOSLEEP.SYNCS 0x989680 ;  /* 0x009896800000995d */ /* 0x002fea0003900000 */
[----:B------:R-:W1:Y:S02]  /*1400*/  @!P1 SYNCS.PHASECHK.TRANS64 P1, [R10+URZ+0x38000], R7 ;  /* 0x038000070a0095a7 */ /* 0x000e64000802007f */
[----:B-1----:R-:W-:Y:S05]  /*1410*/  @!P1 BRA `(.L_x_20) ;  /* 0xfffffffc00ec9947 */ /* 0x002fea000383ffff */
[----:B------:R-:W-:Y:S01]  /*1420*/  ULEA UR5, UR4, UR14, 0x9 ;  /* 0x0000000e04057291 */ /* 0x000fe2000f8e483f */
[----:B------:R-:W-:Y:S01]  /*1430*/  WARPGROUP.ARRIVE ;  /* 0x00000000000079c5 */ /* 0x000fe20000000000 */
[----:B------:R-:W-:Y:S01]  /*1440*/  ULEA UR6, UR4, UR15, 0x9 ;  /* 0x0000000f04067291 */ /* 0x000fe2000f8e483f */
[----:B------:R-:W-:Y:S01]  /*1450*/  UMOV UR9, 0x80000020 ;  /* 0x8000002000097882 */ /* 0x000fe20000000000 */
[----:B------:R-:W-:-:S03]  /*1460*/  UMOV UR11, 0x40000040 ;  /* 0x40000040000b7882 */ /* 0x000fc60000000000 */
[----:B------:R-:W-:Y:S02]  /*1470*/  UMOV UR8, UR5 ;  /* 0x0000000500087c82 */ /* 0x000fe40008000000 */
[----:B------:R-:W-:Y:S02]  /*1480*/  UMOV UR10, UR6 ;  /* 0x00000006000a7c82 */ /* 0x000fe40008000000 */
[----:B------:R-:W-:Y:S01]  /*1490*/  HGMMA.64x128x16.F32.BF16 R88, gdesc[UR8].tnspB, R88, UP0 ;  /* 0x41e00000085879f0 */ /* 0x000fe2000bf01858 */
[----:B------:R-:W-:Y:S01]  /*14a0*/  UIADD3 UR8, UR5, 0x100, URZ ;  /* 0x0000010005087890 */ /* 0x000fe2000fffe03f */
[----:B------:R-:W-:-:S10]  /*14b0*/  UMOV UR9, 0x80000020 ;  /* 0x8000002000097882 */ /* 0x000fd40000000000 */
[----:B------:R-:W-:Y:S01]  /*14c0*/  HGMMA.64x128x16.F32.BF16 R24, gdesc[UR8].tnspB, R24, UP0 ;  /* 0x41e00000081879f0 */ /* 0x000fe2000bf01818 */
[----:B------:R-:W-:Y:S02]  /*14d0*/  UIADD3 UR8, UR5, 0x2, URZ ;  /* 0x0000000205087890 */ /* 0x000fe4000fffe03f */
[----:B------:R-:W-:Y:S01]  /*14e0*/  UIADD3 UR10, UR6, 0x80, URZ ;  /* 0x00000080060a7890 */ /* 0x000fe2000fffe03f */
[----:B------:R-:W-:Y:S01]  /*14f0*/  UMOV UR9, 0x80000020 ;  /* 0x8000002000097882 */ /* 0x000fe20000000000 */
[----:B------:R-:W-:-:S07]  /*1500*/  UMOV UR11, 0x40000040 ;  /* 0x40000040000b7882 */ /* 0x000fce0000000000 */
[----:B------:R-:W-:Y:S01]  /*1510*/  HGMMA.64x128x16.F32.BF16 R88, gdesc[UR8].tnspB, R88 ;  /* 0x41e00000085879f0 */ /* 0x000fe20008701858 */
[----:B------:R-:W-:Y:S01]  /*1520*/  UIADD3 UR8, UR5, 0x102, URZ ;  /* 0x0000010205087890 */ /* 0x000fe2000fffe03f */
[----:B------:R-:W-:-:S10]  /*1530*/  UMOV UR9, 0x80000020 ;  /* 0x8000002000097882 */ /* 0x000fd40000000000 */
[----:B------:R-:W-:Y:S03]  /*1540*/  HGMMA.64x128x16.F32.BF16 R24, gdesc[UR8].tnspB, R24, gsb0 ;  /* 0x41e00000081879f0 */ /* 0x000fe60008001818 */
[----:B------:R-:W-:Y:S02]  /*1550*/  WARPGROUP.DEPBAR.LE gsb0, 0x1 ;  /* 0x00008000000079c5 */ /* 0x000fe40000010100 */
[----:B------:R-:W-:Y:S05]  /*1560*/  @!P2 BRA `(.L_x_21) ;  /* 0x000000000004a947 */ /* 0x000fea0003800000 */
[----:B------:R-:W-:Y:S01]  /*1570*/  BPT.TRAP 0x1 ;  /* 0x000000040000795c */ /* 0x000fe20000300000 */
.L_x_21:
[----:B------:R-:W-:-:S13]  /*1580*/  ISETP.NE.AND P1, PT, R4, RZ, PT ;  /* 0x000000ff0400720c */ /* 0x000fda0003f25270 */
[----:B0-----:R-:W-:-:S05]  /*1590*/  @P1 LEA R7, R5, UR7, 0x3 ;  /* 0x0000000705071c11 */ /* 0x001fca000f8e18ff */
[----:B------:R-:W-:-:S05]  /*15a0*/  @P1 VIADD R7, R7, 0x38070 ;  /* 0x0003807007071836 */ /* 0x000fca0000000000 */
[----:B------:R-:W-:-:S04]  /*15b0*/  @P1 PRMT R7, R0, 0x654, R7 ;  /* 0x0000065400071816 */ /* 0x000fc80000000007 */
[----:B------:R0:W-:Y:S01]  /*15c0*/  @P1 SYNCS.ARRIVE.TRANS64.RED.A1T0 RZ, [R7+URZ], RZ ;  /* 0x000000ff07ff19a7 */ /* 0x0001e2000810043f */
[----:B------:R-:W-:-:S13]  /*15d0*/  ISETP.GT.U32.AND P1, PT, R2, 0x1, PT ;  /* 0x000000010200780c */ /* 0x000fda0003f24070 */
[----:B0-----:R-:W-:Y:S05]  /*15e0*/  @P1 BRA `(.L_x_22) ;  /* 0x0000000000041947 */ /* 0x001fea0003800000 */
[----:B------:R-:W-:Y:S01]  /*15f0*/  BPT.TRAP 0x1 ;  /* 0x000000040000795c */ /* 0x000fe20000300000 */
.L_x_22:
[----:B------:R-:W-:Y:S01]  /*1600*/  UIADD3 UR4, UR4, 0x1, URZ ;  /* 0x0000000104047890 */ /* 0x000fe2000fffe03f */
[----:B------:R-:W-:Y:S01]  /*1610*/  ISETP.GT.AND P2, PT, R3, 0x1, PT ;  /* 0x000000010300780c */ /* 0x000fe20003f44270 */
[----:B------:R-:W-:Y:S02]  /*1620*/  VIADD R5, R5, 0x1 ;  /* 0x0000000105057836 */ /* 0x000fe40000000000 */
[----:B------:R-:W-:Y:S01]  /*1630*/  UISETP.NE.AND UP0, UPT, UR4, 0xe, UPT ;  /* 0x0000000e0400788c */ /* 0x000fe2000bf05270 */
[----:B------:R-:W-:Y:S02]  /*1640*/  VIADD R3, R3, 0xffffffff ;  /* 0xffffffff03037836 */ /* 0x000fe40000000000 */
[C---:B------:R-:W-:Y:S01]  /*1650*/  ISETP.NE.AND P1, PT, R5.reuse, 0xe, PT ;  /* 0x0000000e0500780c */ /* 0x040fe20003f25270 */
[----:B------:R-:W-:Y:S02]  /*1660*/  USEL UR5, URZ, 0x1, UP0 ;  /* 0x000000013f057887 */ /* 0x000fe40008000000 */
[----:B------:R-:W-:Y:S01]  /*1670*/  USEL UR4, UR4, URZ, UP0 ;  /* 0x0000003f04047287 */ /* 0x000fe20008000000 */
[----:B------:R-:W-:Y:S01]  /*1680*/  SEL R5, R5, RZ, P1 ;  /* 0x000000ff05057207 */ /* 0x000fe20000800000 */
[----:B------:R-:W-:-:S02]  /*1690*/  UPLOP3.LUT UP0, UPT, UPT, UPT, UPT, 0x80, 0x0 ;  /* 0x000000000000789c */ /* 0x000fc40003f0f070 */
[----:B------:R-:W-:Y:S01]  /*16a0*/  LOP3.LUT R11, R11, UR5, RZ, 0x3c, !PT ;  /* 0x000000050b0b7c12 */ /* 0x000fe2000f8e3cff */
[----:B------:R-:W-:Y:S08]  /*16b0*/  @P2 BRA `(.L_x_23) ;  /* 0xfffffffc00302947 */ /* 0x000ff0000383ffff */
.L_x_18:
[----:B------:R-:W-:Y:S02]  /*16c0*/  WARPGROUP.DEPBAR.LE gsb0, 0x0 ;  /* 0x00008000000079c5 */ /* 0x000fe40000010000 */
[----:B------:R-:W-:Y:S05]  /*16d0*/  @!P0 BRA `(.L_x_24) ;  /* 0x0000000000588947 */ /* 0x000fea0003800000 */
[----:B------:R-:W-:-:S04]  /*16e0*/  LOP3.LUT R3, R2, 0x1, RZ, 0xfc, !PT ;  /* 0x0000000102037812 */ /* 0x000fc800078efcff */
[----:B------:R-:W-:-:S13]  /*16f0*/  ISETP.NE.AND P0, PT, R3, 0x3, PT ;  /* 0x000000030300780c */ /* 0x000fda0003f05270 */
[----:B------:R-:W-:Y:S05]  /*1700*/  @!P0 BRA `(.L_x_25) ;  /* 0x0000000000048947 */ /* 0x000fea0003800000 */
[----:B------:R-:W-:Y:S01]  /*1710*/  BPT.TRAP 0x1 ;  /* 0x000000040000795c */ /* 0x000fe20000300000 */
.L_x_25:
[----:B------:R-:W-:Y:S01]  /*1720*/  ISETP.NE.AND P0, PT, R4, RZ, PT ;  /* 0x000000ff0400720c */ /* 0x000fe20003f05270 */
[----:B------:R-:W-:Y:S01]  /*1730*/  BSSY B0, `(.L_x_26) ;  /* 0x000000e000007945 */ /* 0x000fe20003800000 */
[----:B------:R-:W-:-:S11]  /*1740*/  ISETP.GT.U32.AND P1, PT, R2, 0x1, PT ;  /* 0x000000010200780c */ /* 0x000fd60003f24070 */
[----:B------:R-:W-:Y:S05]  /*1750*/  @!P0 BRA `(.L_x_27) ;  /* 0x00000000002c8947 */ /* 0x000fea0003800000 */
[----:B------:R-:W0:Y:S01]  /*1760*/  S2R R5, SR_CgaCtaId ;  /* 0x0000000000057919 */ /* 0x000e220000008800 */
[----:B------:R-:W-:-:S05]  /*1770*/  SHF.R.U32.HI R2, RZ, 0x1, R6 ;  /* 0x00000001ff027819 */ /* 0x000fca0000011606 */
[----:B------:R-:W-:Y:S01]  /*1780*/  IMAD.WIDE.U32 R2, R2, -0x6db6db6d, RZ ;  /* 0x9249249302027825 */ /* 0x000fe200078e00ff */
[----:B------:R-:W-:-:S04]  /*1790*/  MOV R2, 0x400 ;  /* 0x0000040000027802 */ /* 0x000fc80000000f00 */
[----:B------:R-:W-:-:S05]  /*17a0*/  SHF.R.U32.HI R3, RZ, 0x2, R3 ;  /* 0x00000002ff037819 */ /* 0x000fca0000011603 */
[----:B------:R-:W-:Y:S01]  /*17b0*/  IMAD R6, R3, -0xe, R6 ;  /* 0xfffffff203067824 */ /* 0x000fe200078e0206 */
[----:B0-----:R-:W-:-:S05]  /*17c0*/  LEA R5, R5, R2, 0x18 ;  /* 0x0000000205057211 */ /* 0x001fca00078ec0ff */
[----:B------:R-:W-:-:S04]  /*17d0*/  IMAD R6, R6, 0x8, R5 ;  /* 0x0000000806067824 */ /* 0x000fc800078e0205 */
[----:B------:R-:W-:-:S05]  /*17e0*/  VIADD R3, R6, 0x38070 ;  /* 0x0003807006037836 */ /* 0x000fca0000000000 */
[----:B------:R-:W-:-:S04]  /*17f0*/  PRMT R3, R0, 0x654, R3 ;  /* 0x0000065400037816 */ /* 0x000fc80000000003 */
[----:B------:R0:W-:Y:S03]  /*1800*/  SYNCS.ARRIVE.TRANS64.RED.A1T0 RZ, [R3+URZ], RZ ;  /* 0x000000ff03ff79a7 */ /* 0x0001e6000810043f */
.L_x_27:
[----:B------:R-:W-:Y:S05]  /*1810*/  BSYNC B0 ;  /* 0x0000000000007941 */ /* 0x000fea0003800000 */
.L_x_26:
[----:B------:R-:W-:Y:S05]  /*1820*/  @P1 BRA `(.L_x_24) ;  /* 0x0000000000041947 */ /* 0x000fea0003800000 */
[----:B------:R-:W-:Y:S01]  /*1830*/  BPT.TRAP 0x1 ;  /* 0x000000040000795c */ /* 0x000fe20000300000 */
.L_x_24:
[----:B------:R-:W0:Y:S01]  /*1840*/  S2R R0, SR_TID.X ;  /* 0x0000000000007919 */ /* 0x000e220000002100 */
[----:B------:R-:W-:Y:S01]  /*1850*/  ULDC.64 UR4, c[0x0][0x280] ;  /* 0x0000a00000047ab9 */ /* 0x000fe20000000a00 */
[----:B------:R-:W1:Y:S01]  /*1860*/  S2R R2, SR_CTAID.Y ;  /* 0x0000000000027919 */ /* 0x000e620000002600 */
[----:B------:R-:W4:Y:S01]  /*1870*/  S2R R13, SR_CTAID.X ;  /* 0x00000000000d7919 */ /* 0x000f220000002500 */
[----:B0-----:R-:W-:-:S04]  /*1880*/  SHF.R.S32.HI R3, RZ, 0x1f, R0 ;  /* 0x0000001fff037819 */ /* 0x001fc80000011400 */
[----:B------:R-:W-:-:S04]  /*1890*/  LEA.HI R3, R3, R0, RZ, 0x7 ;  /* 0x0000000003037211 */ /* 0x000fc800078f38ff */
[----:B------:R-:W-:Y:S01]  /*18a0*/  LOP3.LUT R3, R3, 0xffffff80, RZ, 0xc0, !PT ;  /* 0xffffff8003037812 */ /* 0x000fe200078ec0ff */
[----:B----4-:R-:W-:-:S04]  /*18b0*/  IMAD.SHL.U32 R4, R13, 0x80, RZ ;  /* 0x000000800d047824 */ /* 0x010fc800078e00ff */
[----:B------:R-:W-:Y:S02]  /*18c0*/  IMAD.IADD R5, R0, 0x1, -R3 ;  /* 0x0000000100057824 */ /* 0x000fe400078e0a03 */
[----:B-1----:R-:W-:-:S03]  /*18d0*/  IMAD.SHL.U32 R0, R2, 0x80, RZ ;  /* 0x0000008002007824 */ /* 0x002fc600078e00ff */
[----:B------:R-:W-:Y:S02]  /*18e0*/  SHF.R.S32.HI R6, RZ, 0x1f, R5 ;  /* 0x0000001fff067819 */ /* 0x000fe40000011405 */
[----:B------:R-:W-:Y:S02]  /*18f0*/  ISETP.GE.AND P0, PT, R0, UR5, PT ;  /* 0x0000000500007c0c */ /* 0x000fe4000bf06270 */
[----:B------:R-:W-:Y:S02]  /*1900*/  LEA.HI R2, R6, R5, RZ, 0x2 ;  /* 0x0000000506027211 */ /* 0x000fe400078f10ff */
[----:B------:R-:W-:Y:S02]  /*1910*/  ISETP.GE.OR P0, PT, R4, UR4, P0 ;  /* 0x0000000404007c0c */ /* 0x000fe40008706670 */
[--C-:B------:R-:W-:Y:S02]  /*1920*/  SHF.R.S32.HI R10, RZ, 0x2, R2.reuse ;  /* 0x00000002ff0a7819 */ /* 0x100fe40000011402 */
[----:B------:R-:W-:-:S04]  /*1930*/  SHF.R.S32.HI R3, RZ, 0x1f, R2 ;  /* 0x0000001fff037819 */ /* 0x000fc80000011402 */
[----:B------:R-:W-:-:S04]  /*1940*/  LEA.HI R3, R3, R10, RZ, 0x3 ;  /* 0x0000000a03037211 */ /* 0x000fc800078f18ff */
[----:B------:R-:W-:Y:S01]  /*1950*/  LOP3.LUT R3, R3, 0xfffffff8, RZ, 0xc0, !PT ;  /* 0xfffffff803037812 */ /* 0x000fe200078ec0ff */
[----:B------:R-:W-:Y:S06]  /*1960*/  @P0 EXIT ;  /* 0x000000000000094d */ /* 0x000fec0003800000 */
[----:B------:R-:W0:Y:S01]  /*1970*/  LDC.64 R16, c[0x0][0x658] ;  /* 0x00019600ff107b82 */ /* 0x000e220000000a00 */
[----:B------:R-:W-:Y:S01]  /*1980*/  LOP3.LUT R2, R2, 0x7ffffffc, RZ, 0xc0, !PT ;  /* 0x7ffffffc02027812 */ /* 0x000fe200078ec0ff */
[----:B------:R-:W-:Y:S01]  /*1990*/  IMAD.IADD R10, R10, 0x1, -R3 ;  /* 0x000000010a0a7824 */ /* 0x000fe200078e0a03 */
[----:B------:R-:W-:Y:S02]  /*19a0*/  LEA.HI R3, R6, R5, RZ, 0x5 ;  /* 0x0000000506037211 */ /* 0x000fe400078f28ff */
[----:B---3-5:R-:W-:Y:S01]  /*19b0*/  FSETP.NEU.AND P1, PT, R9, RZ, PT ;  /* 0x000000ff0900720b */ /* 0x028fe20003f2d000 */
[----:B------:R-:W-:Y:S01]  /*19c0*/  IMAD.IADD R2, R5, 0x1, -R2 ;  /* 0x0000000105027824 */ /* 0x000fe200078e0a02 */
[----:B------:R-:W-:Y:S02]  /*19d0*/  SHF.R.S32.HI R11, RZ, 0x1f, R10 ;  /* 0x0000001fff0b7819 */ /* 0x000fe4000001140a */
[----:B------:R-:W-:Y:S01]  /*19e0*/  SHF.R.S32.HI R5, RZ, 0x5, R3 ;  /* 0x00000005ff057819 */ /* 0x000fe20000011403 */
[----:B------:R-:W-:-:S02]  /*19f0*/  IMAD.SHL.U32 R7, R2, 0x2, RZ ;  /* 0x0000000202077824 */ /* 0x000fc400078e00ff */
[----:B------:R-:W-:-:S03]  /*1a00*/  IMAD.WIDE R2, R13, 0x80, R10 ;  /* 0x000000800d027825 */ /* 0x000fc600078e020a */
[----:B------:R-:W-:Y:S01]  /*1a10*/  SHF.R.S32.HI R13, RZ, 0x1f, R7 ;  /* 0x0000001fff0d7819 */ /* 0x000fe20000011407 */
[C---:B------:R-:W-:Y:S01]  /*1a20*/  IMAD R11, R5.reuse, -0x10, -R4 ;  /* 0xfffffff0050b7824 */ /* 0x040fe200078e0a04 */
[----:B------:R-:W-:Y:S01]  /*1a30*/  IADD3 R4, P0, R0, R7, RZ ;  /* 0x0000000700047210 */ /* 0x000fe20007f1e0ff */
[----:B------:R-:W-:-:S03]  /*1a40*/  IMAD.WIDE R2, R5, 0x10, R2 ;  /* 0x0000001005027825 */ /* 0x000fc600078e0202 */
[----:B------:R-:W-:Y:S02]  /*1a50*/  LEA.HI.X.SX32 R5, R0, R13, 0x1, P0 ;  /* 0x0000000d00057211 */ /* 0x000fe400000f0eff */
[----:B------:R-:W-:Y:S01]  /*1a60*/  IADD3 R10, R11, UR4, -R10 ;  /* 0x000000040b0a7c10 */ /* 0x000fe2000fffe80a */
[-C--:B0-----:R-:W-:Y:S01]  /*1a70*/  IMAD R6, R3, R16.reuse, RZ ;  /* 0x0000001003067224 */ /* 0x081fe200078e02ff */
[----:B------:R-:W-:Y:S01]  /*1a80*/  IADD3 R0, -R7, UR5, -R0 ;  /* 0x0000000507007c10 */ /* 0x000fe2000fffe900 */
[----:B------:R-:W-:Y:S01]  /*1a90*/  IMAD.WIDE.U32 R14, R2, R16, R4 ;  /* 0x00000010020e7225 */ /* 0x000fe200078e0004 */
[----:B------:R-:W-:Y:S02]  /*1aa0*/  ISETP.GT.AND P2, PT, R10, RZ, PT ;  /* 0x000000ff0a00720c */ /* 0x000fe40003f44270 */
[--C-:B------:R-:W-:Y:S01]  /*1ab0*/  SHF.L.U64.HI R20, R16, 0x3, R17.reuse ;  /* 0x0000000310147819 */ /* 0x100fe20000010211 */
[----:B------:R-:W-:Y:S01]  /*1ac0*/  IMAD R19, R2, R17, R6 ;  /* 0x0000001102137224 */ /* 0x000fe200078e0206 */
[C---:B------:R-:W-:Y:S01]  /*1ad0*/  SHF.L.U64.HI R11, R16.reuse, 0x6, R17 ;  /* 0x00000006100b7819 */ /* 0x040fe20000010211 */
[----:B------:R-:W-:Y:S01]  /*1ae0*/  IMAD.SHL.U32 R21, R16, 0x8, RZ ;  /* 0x0000000810157824 */ /* 0x000fe200078e00ff */
[----:B------:R-:W-:Y:S01]  /*1af0*/  ISETP.GT.AND P0, PT, R0, RZ, P2 ;  /* 0x000000ff0000720c */ /* 0x000fe20001704270 */
[----:B------:R-:W-:-:S02]  /*1b00*/  IMAD.SHL.U32 R16, R16, 0x40, RZ ;  /* 0x0000004010107824 */ /* 0x000fc400078e00ff */
[----:B------:R-:W-:Y:S01]  /*1b10*/  IMAD.IADD R19, R15, 0x1, R19 ;  /* 0x000000010f137824 */ /* 0x000fe200078e0213 */
[----:B------:R-:W-:Y:S09]  /*1b20*/  @!P1 BRA `(.L_x_28) ;  /* 0x0000005000dc9947 */ /* 0x000ff20003800000 */
[----:B------:R-:W-:Y:S01]  /*1b30*/  ULDC.64 UR6, c[0x0][0x630] ;  /* 0x00018c0000067ab9 */ /* 0x000fe20000000a00 */
[----:B------:R-:W-:Y:S01]  /*1b40*/  ULDC.64 UR8, c[0x0][0x628] ;  /* 0x00018a0000087ab9 */ /* 0x000fe20000000a00 */
[----:B------:R-:W-:Y:S01]  /*1b50*/  IMAD R17, R3, UR6, RZ ;  /* 0x0000000603117c24 */ /* 0x000fe2000f8e02ff */
[----:B------:R-:W-:Y:S01]  /*1b60*/  ULDC.64 UR4, c[0x0][0x650] ;  /* 0x0001940000047ab9 */ /* 0x000fe20000000a00 */
[----:B------:R-:W-:-:S04]  /*1b70*/  IMAD.WIDE.U32 R6, R2, UR6, R4 ;  /* 0x0000000602067c25 */ /* 0x000fc8000f8e0004 */
[----:B------:R-:W-:Y:S01]  /*1b80*/  IMAD R17, R2, UR7, R17 ;  /* 0x0000000702117c24 */ /* 0x000fe2000f8e0211 */
[----:B------:R-:W-:-:S03]  /*1b90*/  LEA R12, P1, R6, UR8, 0x1 ;  /* 0x00000008060c7c11 */ /* 0x000fc6000f8208ff */
[----:B------:R-:W-:-:S05]  /*1ba0*/  IMAD.IADD R7, R7, 0x1, R17 ;  /* 0x0000000107077824 */ /* 0x000fca00078e0211 */
[----:B------:R-:W-:-:S05]  /*1bb0*/  LEA.HI.X R13, R6, UR9, R7, 0x1, P1 ;  /* 0x00000009060d7c11 */ /* 0x000fca00088f0c07 */
[----:B------:R-:W3:Y:S01]  /*1bc0*/  @P0 LDG.E.LTC128B.U16 R15, desc[UR12][R12.64] ;  /* 0x0000000c0c0f0981 */ /* 0x000ee2000c1e1520 */
[----:B------:R-:W-:Y:S01]  /*1bd0*/  ISETP.GT.AND P1, PT, R0, 0x1, P2 ;  /* 0x000000010000780c */ /* 0x000fe20001724270 */
[----:B------:R-:W-:Y:S01]  /*1be0*/  BSSY B0, `(.L_x_29) ;  /* 0x000000b000007945 */ /* 0x000fe20003800000 */
[----:B---3--:R-:W-:-:S04]  /*1bf0*/  IMAD.U32 R6, R15, 0x10000, RZ ;  /* 0x000100000f067824 */ /* 0x008fc800078e00ff */
[----:B------:R-:W-:Y:S01]  /*1c00*/  FMUL R7, R6, R9 ;  /* 0x0000000906077220 */ /* 0x000fe20000400000 */
[----:B------:R-:W-:-:S03]  /*1c10*/  LEA R6, P3, R14, UR4, 0x1 ;  /* 0x000000040e067c11 */ /* 0x000fc6000f8608ff */
[----:B--2---:R-:W-:Y:S01]  /*1c20*/  FFMA R7, R88, R8, R7 ;  /* 0x0000000858077223 */ /* 0x004fe20000000007 */
[----:B------:R-:W-:-:S04]  /*1c30*/  PRMT R88, R15, 0x7610, R88 ;  /* 0x000076100f587816 */ /* 0x000fc80000000058 */
[----:B------:R-:W-:Y:S02]  /*1c40*/  F2FP.BF16.F32.PACK_AB R18, RZ, R7 ;  /* 0x00000007ff12723e */ /* 0x000fe400000010ff */
[----:B------:R-:W-:-:S05]  /*1c50*/  LEA.HI.X R7, R14, UR5, R19, 0x1, P3 ;  /* 0x000000050e077c11 */ /* 0x000fca00098f0c13 */
[----:B------:R0:W-:Y:S01]  /*1c60*/  @P0 STG.E.U16 desc[UR12][R6.64], R18 ;  /* 0x0000001206000986 */ /* 0x0001e2000c10150c */
[----:B------:R-:W-:Y:S05]  /*1c70*/  @!P1 BRA `(.L_x_30) ;  /* 0x0000000000049947 */ /* 0x000fea0003800000 */
[----:B------:R1:W5:Y:S02]  /*1c80*/  LDG.E.LTC128B.U16 R88, desc[UR12][R12.64+0x2] ;  /* 0x0000020c0c587981 */ /* 0x000364000c1e1520 */
.L_x_30:
[----:B------:R-:W-:Y:S05]  /*1c90*/  BSYNC B0 ;  /* 0x0000000000007941 */ /* 0x000fea0003800000 */
.L_x_29:
[----:B------:R-:W-:Y:S01]  /*1ca0*/  USHF.L.U32 UR4, UR6, 0x3, URZ ;  /* 0x0000000306047899 */ /* 0x000fe2000800063f */
[----:B0----5:R-:W-:Y:S01]  /*1cb0*/  IMAD.U32 R18, R88, 0x10000, RZ ;  /* 0x0001000058127824 */ /* 0x021fe200078e00ff */
[----:B------:R-:W-:Y:S01]  /*1cc0*/  USHF.L.U64.HI UR5, UR6, 0x3, UR7 ;  /* 0x0000000306057899 */ /* 0x000fe20008010207 */
[----:B------:R-:W-:Y:S02]  /*1cd0*/  ISETP.GT.AND P0, PT, R10, 0x8, PT ;  /* 0x000000080a00780c */ /* 0x000fe40003f04270 */
[----:B------:R-:W-:Y:S01]  /*1ce0*/  FMUL R22, R18, R9 ;  /* 0x0000000912167220 */ /* 0x000fe20000400000 */
[----:B------:R-:W-:Y:S01]  /*1cf0*/  IMAD.U32 R14, RZ, RZ, UR4 ;  /* 0x00000004ff0e7e24 */ /* 0x000fe2000f8e00ff */
[----:B------:R-:W-:Y:S01]  /*1d00*/  ISETP.GT.AND P3, PT, R0, RZ, P0 ;  /* 0x000000ff0000720c */ /* 0x000fe20000764270 */
[----:B------:R-:W-:Y:S02]  /*1d10*/  IMAD.U32 R15, RZ, RZ, UR5 ;  /* 0x00000005ff0f7e24 */ /* 0x000fe4000f8e00ff */
[----:B------:R-:W-:Y:S01]  /*1d20*/  FFMA R22, R89, R8, R22 ;  /* 0x0000000859167223 */ /* 0x000fe20000000016 */
[----:B------:R-:W-:-:S04]  /*1d30*/  IMAD.WIDE.U32 R18, R2, UR6, R14 ;  /* 0x0000000602127c25 */ /* 0x000fc8000f8e000e */
[----:B------:R-:W-:Y:S02]  /*1d40*/  F2FP.BF16.F32.PACK_AB R89, RZ, R22 ;  /* 0x00000016ff59723e */ /* 0x000fe400000010ff */
[----:B------:R-:W-:-:S03]  /*1d50*/  IADD3 R23, P4, R4, R18, RZ ;  /* 0x0000001204177210 */ /* 0x000fc60007f9e0ff */
[----:B------:R0:W-:Y:S01]  /*1d60*/  @P1 STG.E.U16 desc[UR12][R6.64+0x2], R89 ;  /* 0x0000025906001986 */ /* 0x0001e2000c10150c */
[----:B------:R-:W-:Y:S02]  /*1d70*/  IADD3.X R22, R5, R17, R19, P4, !PT ;  /* 0x0000001105167210 */ /* 0x000fe400027fe413 */
[----:B------:R-:W-:-:S04]  /*1d80*/  LEA R18, P4, R23, UR8, 0x1 ;  /* 0x0000000817127c11 */ /* 0x000fc8000f8808ff */
[----:B------:R-:W-:-:S05]  /*1d90*/  LEA.HI.X R19, R23, UR9, R22, 0x1, P4 ;  /* 0x0000000917137c11 */ /* 0x000fca000a0f0c16 */
[----:B------:R-:W2:Y:S01]  /*1da0*/  @P3 LDG.E.LTC128B.U16 R88, desc[UR12][R18.64] ;  /* 0x0000000c12583981 */ /* 0x000ea2000c1e1520 */
[C---:B------:R-:W-:Y:S01]  /*1db0*/  IMAD.SHL.U32 R17, R21.reuse, 0x2, RZ ;  /* 0x0000000215117824 */ /* 0x040fe200078e00ff */
[----:B------:R-:W-:Y:S01]  /*1dc0*/  SHF.L.U64.HI R21, R21, 0x1, R20 ;  /* 0x0000000115157819 */ /* 0x000fe20000010214 */
[----:B------:R-:W-:Y:S01]  /*1dd0*/  BSSY B0, `(.L_x_31) ;  /* 0x000000b000007945 */ /* 0x000fe20003800000 */
[----:B------:R-:W-:Y:S01]  /*1de0*/  ISETP.GT.AND P1, PT, R0, 0x1, P0 ;  /* 0x000000010000780c */ /* 0x000fe20000724270 */
[----:B--2---:R-:W-:-:S04]  /*1df0*/  IMAD.U32 R22, R88, 0x10000, RZ ;  /* 0x0001000058167824 */ /* 0x004fc800078e00ff */
[----:B------:R-:W-:Y:S01]  /*1e00*/  FMUL R23, R22, R9 ;  /* 0x0000000916177220 */ /* 0x000fe20000400000 */
[----:B------:R-:W-:-:S03]  /*1e10*/  IADD3 R22, P4, R17, R6, RZ ;  /* 0x0000000611167210 */ /* 0x000fc60007f9e0ff */
[----:B------:R-:W-:-:S05]  /*1e20*/  FFMA R23, R90, R8, R23 ;  /* 0x000000085a177223 */ /* 0x000fca0000000017 */
[----:B------:R-:W-:Y:S01]  /*1e30*/  F2FP.BF16.F32.PACK_AB R20, RZ, R23 ;  /* 0x00000017ff14723e */ /* 0x000fe200000010ff */
[----:B------:R-:W-:-:S05]  /*1e40*/  IMAD.X R23, R21, 0x1, R7, P4 ;  /* 0x0000000115177824 */ /* 0x000fca00020e0607 */
[----:B------:R0:W-:Y:S01]  /*1e50*/  @P3 STG.E.U16 desc[UR12][R22.64], R20 ;  /* 0x0000001416003986 */ /* 0x0001e2000c10150c */
[----:B------:R-:W-:Y:S05]  /*1e60*/  @!P1 BRA `(.L_x_32) ;  /* 0x0000000000049947 */ /* 0x000fea0003800000 */
[----:B------:R2:W5:Y:S02]  /*1e70*/  LDG.E.LTC128B.U16 R88, desc[UR12][R18.64+0x2] ;  /* 0x0000020c12587981 */ /* 0x000564000c1e1520 */
.L_x_32:
[----:B------:R-:W-:Y:S05]  /*1e80*/  BSYNC B0 ;  /* 0x0000000000007941 */ /* 0x000fea0003800000 */
.L_x_31:
[----:B0----5:R-:W-:Y:S01]  /*1e90*/  IMAD.U32 R20, R88, 0x10000, RZ ;  /* 0x0001000058147824 */ /* 0x021fe200078e00ff */
[----:B------:R-:W-:Y:S01]  /*1ea0*/  ISETP.GT.AND P3, PT, R0, 0x8, P2 ;  /* 0x000000080000780c */ /* 0x000fe20001764270 */
[----:B------:R-:W-:Y:S02]  /*1eb0*/  BSSY B0, `(.L_x_33) ;  /* 0x0000007000007945 */ /* 0x000fe40003800000 */
[----:B------:R-:W-:-:S04]  /*1ec0*/  FMUL R20, R20, R9 ;  /* 0x0000000914147220 */ /* 0x000fc80000400000 */
[----:B------:R-:W-:-:S05]  /*1ed0*/  FFMA R20, R91, R8, R20 ;  /* 0x000000085b147223 */ /* 0x000fca0000000014 */
[----:B------:R-:W-:-:S05]  /*1ee0*/  F2FP.BF16.F32.PACK_AB R20, RZ, R20 ;  /* 0x00000014ff14723e */ /* 0x000fca00000010ff */
[----:B------:R0:W-:Y:S01]  /*1ef0*/  @P1 STG.E.U16 desc[UR12][R22.64+0x2], R20 ;  /* 0x0000021416001986 */ /* 0x0001e2000c10150c */
[----:B------:R-:W-:Y:S05]  /*1f00*/  @!P3 BRA `(.L_x_34) ;  /* 0x000000000004b947 */ /* 0x000fea0003800000 */
[----:B------:R3:W5:Y:S02]  /*1f10*/  LDG.E.LTC128B.U16 R88, desc[UR12][R12.64+0x10] ;  /* 0x0000100c0c587981 */ /* 0x000764000c1e1520 */
.L_x_34:
[----:B------:R-:W-:Y:S05]  /*1f20*/  BSYNC B0 ;  /* 0x0000000000007941 */ /* 0x000fea0003800000 */
.L_x_33:
        /* <DEDUP_REMOVED lines=9> */
.L_x_36:
[----:B------:R-:W-:Y:S05]  /*1fc0*/  BSYNC B0 ;  /* 0x0000000000007941 */ /* 0x000fea0003800000 */
.L_x_35:
[----:B-----5:R-:W-:Y:S01]  /*1fd0*/  IMAD.U32 R20, R88, 0x10000, RZ ;  /* 0x0001000058147824 */ /* 0x020fe200078e00ff */
        /* <DEDUP_REMOVED lines=8> */
.L_x_38:
[----:B------:R-:W-:Y:S05]  /*2060*/  BSYNC B0 ;  /* 0x0000000000007941 */ /* 0x000fea0003800000 */
.L_x_37:
        /* <DEDUP_REMOVED lines=9> */
.L_x_40:
[----:B------:R-:W-:Y:S05]  /*2100*/  BSYNC B0 ;  /* 0x0000000000007941 */ /* 0x000fea0003800000 */
.L_x_39:
        /* <DEDUP_REMOVED lines=9> */
.L_x_42:
[----:B------:R-:W-:Y:S05]  /*21a0*/  BSYNC B0 ;  /* 0x0000000000007941 */ /* 0x000fea0003800000 */
.L_x_41:
        /* <DEDUP_REMOVED lines=9> */
.L_x_44:
[----:B------:R-:W-:Y:S05]  /*2240*/  BSYNC B0 ;  /* 0x0000000000007941 */ /* 0x000fea0003800000 */
.L_x_43:
        /* <DEDUP_REMOVED lines=9> */
.L_x_46:
[----:B------:R-:W-:Y:S05]  /*22e0*/  BSYNC B0 ;  /* 0x0000000000007941 */ /* 0x000fea0003800000 */
.L_x_45:
        /* <DEDUP_REMOVED lines=9> */
.L_x_48:
[----:B------:R-:W-:Y:S05]  /*2380*/  BSYNC B0 ;  /* 0x0000000000007941 */ /* 0x000fea0003800000 */
.L_x_47:
        /* <DEDUP_REMOVED lines=9> */
.L_x_50:
[----:B------:R-:W-:Y:S05]  /*2420*/  BSYNC B0 ;  /* 0x0000000000007941 */ /* 0x000fea0003800000 */
.L_x_49:
        /* <DEDUP_REMOVED lines=9> */
.L_x_52:
[----:B------:R-:W-:Y:S05]  /*24c0*/  BSYNC B0 ;  /* 0x0000000000007941 */ /* 0x000fea0003800000 */
.L_x_51:
        /* <DEDUP_REMOVED lines=9> */
.L_x_54:
[----:B------:R-:W-:Y:S05]  /*2560*/  BSYNC B0 ;  /* 0x0000000000007941 */ /* 0x000fea0003800000 */
.L_x_53:
        /* <DEDUP_REMOVED lines=9> */
.L_x_56:
[----:B------:R-:W-:Y:S05]  /*2600*/  BSYNC B0 ;  /* 0x0000000000007941 */ /* 0x000fea0003800000 */
.L_x_55:
        /* <DEDUP_REMOVED lines=9> */
.L_x_58:
[----:B------:R-:W-:Y:S05]  /*26a0*/  BSYNC B0 ;  /* 0x0000000000007941 */ /* 0x000fea0003800000 */
.L_x_57:
        /* <DEDUP_REMOVED lines=9> */
.L_x_60:
[----:B------:R-:W-:Y:S05]  /*2740*/  BSYNC B0 ;  /* 0x0000000000007941 */ /* 0x000fea0003800000 */
.L_x_59:
        /* <DEDUP_REMOVED lines=9> */
.L_x_62:
[----:B------:R-:W-:Y:S05]  /*27e0*/  BSYNC B0 ;  /* 0x0000000000007941 */ /* 0x000fea0003800000 */
.L_x_61:
        /* <DEDUP_REMOVED lines=9> */
.L_x_64:
[----:B------:R-:W-:Y:S05]  /*2880*/  BSYNC B0 ;  /* 0x0000000000007941 */ /* 0x000fea0003800000 */
.L_x_63:
        /* <DEDUP_REMOVED lines=9> */
.L_x_66:
[----:B------:R-:W-:Y:S05]  /*2920*/  BSYNC B0 ;  /* 0x0000000000007941 */ /* 0x000fea0003800000 */
.L_x_65:
        /* <DEDUP_REMOVED lines=9> */
.L_x_68:
[----:B------:R-:W-:Y:S05]  /*29c0*/  BSYNC B0 ;  /* 0x0000000000007941 */ /* 0x000fea0003800000 */
.L_x_67:
        /* <DEDUP_REMOVED lines=9> */
.L_x_70:
[----:B------:R-:W-:Y:S05]  /*2a60*/  BSYNC B0 ;  /* 0x0000000000007941 */ /* 0x000fea0003800000 */
.L_x_69:
        /* <DEDUP_REMOVED lines=9> */
.L_x_72:
[----:B------:R-:W-:Y:S05]  /*2b00*/  BSYNC B0 ;  /* 0x0000000000007941 */ /* 0x000fea0003800000 */
.L_x_71:
        /* <DEDUP_REMOVED lines=9> */
.L_x_74:
[----:B------:R-:W-:Y:S05]  /*2ba0*/  BSYNC B0 ;  /* 0x0000000000007941 */ /* 0x000fea0003800000 */
.L_x_73:
        /* <DEDUP_REMOVED lines=9> */
.L_x_76:
[----:B------:R-:W-:Y:S05]  /*2c40*/  BSYNC B0 ;  /* 0x0000000000007941 */ /* 0x000fea0003800000 */
.L_x_75:
        /* <DEDUP_REMOVED lines=9> */
.L_x_78:
[----:B------:R-:W-:Y:S05]  /*2ce0*/  BSYNC B0 ;  /* 0x0000000000007941 */ /* 0x000fea0003800000 */
.L_x_77:
        /* <DEDUP_REMOVED lines=9> */
.L_x_80:
[----:B------:R-:W-:Y:S05]  /*2d80*/  BSYNC B0 ;  /* 0x0000000000007941 */ /* 0x000fea0003800000 */
.L_x_79:
        /* <DEDUP_REMOVED lines=9> */
.L_x_82:
[----:B------:R-:W-:Y:S05]  /*2e20*/  BSYNC B0 ;  /* 0x0000000000007941 */ /* 0x000fea0003800000 */
.L_x_81:
        /* <DEDUP_REMOVED lines=9> */
.L_x_84:
[----:B------:R-:W-:Y:S05]  /*2ec0*/  BSYNC B0 ;  /* 0x0000000000007941 */ /* 0x000fea0003800000 */
.L_x_83:
        /* <DEDUP_REMOVED lines=9> */
.L_x_86:
[----:B------:R-:W-:Y:S05]  /*2f60*/  BSYNC B0 ;  /* 0x0000000000007941 */ /* 0x000fea0003800000 */
.L_x_85:
        /* <DEDUP_REMOVED lines=9> */
.L_x_88:
[----:B------:R-:W-:Y:S05]  /*3000*/  BSYNC B0 ;  /* 0x0000000000007941 */ /* 0x000fea0003800000 */
.L_x_87:
        /* <DEDUP_REMOVED lines=9> */
.L_x_90:
[----:B------:R-:W-:Y:S05]  /*30a0*/  BSYNC B0 ;  /* 0x0000000000007941 */ /* 0x000fea0003800000 */
.L_x_89:
        /* <DEDUP_REMOVED lines=9> */
.L_x_92:
[----:B------:R-:W-:Y:S05]  /*3140*/  BSYNC B0 ;  /* 0x0000000000007941 */ /* 0x000fea0003800000 */
.L_x_91:
        /* <DEDUP_REMOVED lines=9> */
.L_x_94:
[----:B------:R-:W-:Y:S05]  /*31e0*/  BSYNC B0 ;  /* 0x0000000000007941 */ /* 0x000fea0003800000 */
.L_x_93:
        /* <DEDUP_REMOVED lines=9> */
.L_x_96:
[----:B------:R-:W-:Y:S05]  /*3280*/  BSYNC B0 ;  /* 0x0000000000007941 */ /* 0x000fea0003800000 */
.L_x_95:
        /* <DEDUP_REMOVED lines=9> */
.L_x_98:
[----:B------:R-:W-:Y:S05]  /*3320*/  BSYNC B0 ;  /* 0x0000000000007941 */ /* 0x000fea0003800000 */
.L_x_97:
        /* <DEDUP_REMOVED lines=9> */
.L_x_100:
[----:B------:R-:W-:Y:S05]  /*33c0*/  BSYNC B0 ;  /* 0x0000000000007941 */ /* 0x000fea0003800000 */
.L_x_99:
        /* <DEDUP_REMOVED lines=9> */
.L_x_102:
[----:B------:R-:W-:Y:S05]  /*3460*/  BSYNC B0 ;  /* 0x0000000000007941 */ /* 0x000fea0003800000 */
.L_x_101:
        /* <DEDUP_REMOVED lines=9> */
.L_x_104:
[----:B------:R-:W-:Y:S05]  /*3500*/  BSYNC B0 ;  /* 0x0000000000007941 */ /* 0x000fea0003800000 */
.L_x_103:
        /* <DEDUP_REMOVED lines=9> */
.L_x_106:
[----:B------:R-:W-:Y:S05]  /*35a0*/  BSYNC B0 ;  /* 0x0000000000007941 */ /* 0x000fea0003800000 */
.L_x_105:
        /* <DEDUP_REMOVED lines=9> */
.L_x_108:
[----:B------:R-:W-:Y:S05]  /*3640*/  BSYNC B0 ;  /* 0x0000000000007941 */ /* 0x000fea0003800000 */
.L_x_107:
        /* <DEDUP_REMOVED lines=9> */
.L_x_110:
[----:B------:R-:W-:Y:S05]  /*36e0*/  BSYNC B0 ;  /* 0x0000000000007941 */ /* 0x000fea0003800000 */
.L_x_109:
        /* <DEDUP_REMOVED lines=9> */
.L_x_112:
[----:B------:R-:W-:Y:S05]  /*3780*/  BSYNC B0 ;  /* 0x0000000000007941 */ /* 0x000fea0003800000 */
.L_x_111:
        /* <DEDUP_REMOVED lines=9> */
.L_x_114:
[----:B------:R-:W-:Y:S05]  /*3820*/  BSYNC B0 ;  /* 0x0000000000007941 */ /* 0x000fea0003800000 */
.L_x_113:
        /* <DEDUP_REMOVED lines=9> */
.L_x_116:
[----:B------:R-:W-:Y:S05]  /*38c0*/  BSYNC B0 ;  /* 0x0000000000007941 */ /* 0x000fea0003800000 */
.L_x_115:
        /* <DEDUP_REMOVED lines=9> */
.L_x_118:
[----:B------:R-:W-:Y:S05]  /*3960*/  BSYNC B0 ;  /* 0x0000000000007941 */ /* 0x000fea0003800000 */
.L_x_117:
        /* <DEDUP_REMOVED lines=9> */
.L_x_120:
[----:B------:R-:W-:Y:S05]  /*3a00*/  BSYNC B0 ;  /* 0x0000000000007941 */ /* 0x000fea0003800000 */
.L_x_119:
        /* <DEDUP_REMOVED lines=9> */
.L_x_122:
[----:B------:R-:W-:Y:S05]  /*3aa0*/  BSYNC B0 ;  /* 0x0000000000007941 */ /* 0x000fea0003800000 */
.L_x_121:
        /* <DEDUP_REMOVED lines=9> */
.L_x_124:
[----:B------:R-:W-:Y:S05]  /*3b40*/  BSYNC B0 ;  /* 0x0000000000007941 */ /* 0x000fea0003800000 */
.L_x_123:
        /* <DEDUP_REMOVED lines=9> */
.L_x_126:
[----:B------:R-:W-:Y:S05]  /*3be0*/  BSYNC B0 ;  /* 0x0000000000007941 */ /* 0x000fea0003800000 */
.L_x_125:
        /* <DEDUP_REMOVED lines=9> */
.L_x_128:
[----:B------:R-:W-:Y:S05]  /*3c80*/  BSYNC B0 ;  /* 0x0000000000007941 */ /* 0x000fea0003800000 */
.L_x_127:
        /* <DEDUP_REMOVED lines=9> */
.L_x_130:
[----:B------:R-:W-:Y:S05]  /*3d20*/  BSYNC B0 ;  /* 0x0000000000007941 */ /* 0x000fea0003800000 */
.L_x_129:
        /* <DEDUP_REMOVED lines=9> */
.L_x_132:
[----:B------:R-:W-:Y:S05]  /*3dc0*/  BSYNC B0 ;  /* 0x0000000000007941 */ /* 0x000fea0003800000 */
.L_x_131:
        /* <DEDUP_REMOVED lines=9> */
.L_x_134:
[----:B------:R-:W-:Y:S05]  /*3e60*/  BSYNC B0 ;  /* 0x0000000000007941 */ /* 0x000fea0003800000 */
.L_x_133:
        /* <DEDUP_REMOVED lines=9> */
.L_x_136:
[----:B------:R-:W-:Y:S05]  /*3f00*/  BSYNC B0 ;  /* 0x0000000000007941 */ /* 0x000fea0003800000 */
.L_x_135:
        /* <DEDUP_REMOVED lines=9> */
.L_x_138:
[----:B------:R-:W-:Y:S05]  /*3fa0*/  BSYNC B0 ;  /* 0x0000000000007941 */ /* 0x000fea0003800000 */
.L_x_137:
        /* <DEDUP_REMOVED lines=9> */
.L_x_140:
[----:B------:R-:W-:Y:S05]  /*4040*/  BSYNC B0 ;  /* 0x0000000000007941 */ /* 0x000fea0003800000 */
.L_x_139:
        /* <DEDUP_REMOVED lines=9> */
.L_x_142:
[----:B------:R-:W-:Y:S05]  /*40e0*/  BSYNC B0 ;  /* 0x0000000000007941 */ /* 0x000fea0003800000 */
.L_x_141:
        /* <DEDUP_REMOVED lines=9> */
.L_x_144:
[----:B------:R-:W-:Y:S05]  /*4180*/  BSYNC B0 ;  /* 0x0000000000007941 */ /* 0x000fea0003800000 */
.L_x_143:
        /* <DEDUP_REMOVED lines=9> */
.L_x_146:
[----:B------:R-:W-:Y:S05]  /*4220*/  BSYNC B0 ;  /* 0x0000000000007941 */ /* 0x000fea0003800000 */
.L_x_145:
        /* <DEDUP_REMOVED lines=9> */
.L_x_148:
[----:B------:R-:W-:Y:S05]  /*42c0*/  BSYNC B0 ;  /* 0x0000000000007941 */ /* 0x000fea0003800000 */
.L_x_147:
[----:B01-345:R-:W-:Y:S01]  /*42d0*/  IMAD.U32 R12, R88, 0x10000, RZ ;  /* 0x00010000580c7824 */ /* 0x03bfe200078e00ff */
        /* <DEDUP_REMOVED lines=8> */
.L_x_150:
[----:B------:R-:W-:Y:S05]  /*4360*/  BSYNC B0 ;  /* 0x0000000000007941 */ /* 0x000fea0003800000 */
.L_x_149:
[----:B0----5:R-:W-:Y:S01]  /*4370*/  IMAD.U32 R12, R88, 0x10000, RZ ;  /* 0x00010000580c7824 */ /* 0x021fe200078e00ff */
[----:B------:R-:W-:Y:S01]  /*4380*/  ISETP.GT.AND P1, PT, R0, 0x79, P0 ;  /* 0x000000790000780c */ /* 0x000fe20000724270 */
[----:B------:R-:W-:Y:S01]  /*4390*/  BSSY B0, `(.L_x_151) ;  /* 0x000000b000007945 */ /* 0x000fe20003800000 */
[----:B------:R-:W-:Y:S01]  /*43a0*/  IADD3 R91, P0, R2, 0x40, RZ ;  /* 0x00000040025b7810 */ /* 0x000fe20007f1e0ff */
[----:B------:R-:W-:Y:S01]  /*43b0*/  FMUL R13, R12, R9 ;  /* 0x000000090c0d7220 */ /* 0x000fe20000400000 */
[----:B------:R-:W-:-:S03]  /*43c0*/  @P3 IMAD.MOV.U32 R12, RZ, RZ, R22 ;  /* 0x000000ffff0c3224 */ /* 0x000fc600078e0016 */
[----:B------:R-:W-:-:S05]  /*43d0*/  FFMA R13, R150, R8, R13 ;  /* 0x00000008960d7223 */ /* 0x000fca000000000d */
[----:B------:R-:W-:-:S04]  /*43e0*/  F2FP.BF16.F32.PACK_AB R13, RZ, R13 ;  /* 0x0000000dff0d723e */ /* 0x000fc800000010ff */
[----:B------:R-:W-:Y:S01]  /*43f0*/  PRMT R20, R13, 0x7610, R20 ;  /* 0x000076100d147816 */ /* 0x000fe20000000014 */
[----:B------:R-:W-:-:S05]  /*4400*/  @P3 IMAD.MOV.U32 R13, RZ, RZ, R23 ;  /* 0x000000ffff0d3224 */ /* 0x000fca00078e0017 */
[----:B------:R0:W-:Y:S01]  /*4410*/  @P3 STG.E.U16 desc[UR12][R12.64+0xf0], R20 ;  /* 0x0000f0140c003986 */ /* 0x0001e2000c10150c */
[----:B------:R-:W-:Y:S05]  /*4420*/  @!P1 BRA `(.L_x_152) ;  /* 0x0000000000049947 */ /* 0x000fea0003800000 */
[----:B------:R3:W5:Y:S02]  /*4430*/  LDG.E.LTC128B.U16 R88, desc[UR12][R18.64+0xf2] ;  /* 0x0000f20c12587981 */ /* 0x000764000c1e1520 */
.L_x_152:
[----:B------:R-:W-:Y:S05]  /*4440*/  BSYNC B0 ;  /* 0x0000000000007941 */ /* 0x000fea0003800000 */
.L_x_151:
[----:B-----5:R-:W-:Y:S02]  /*4450*/  IMAD.U32 R2, R88, 0x10000, RZ ;  /* 0x0001000058027824 */ /* 0x020fe400078e00ff */
[----:B------:R-:W-:Y:S01]  /*4460*/  IMAD.X R3, RZ, RZ, R3, P0 ;  /* 0x000000ffff037224 */ /* 0x000fe200000e0603 */
[----:B------:R-:W-:Y:S01]  /*4470*/  ISETP.GT.AND P0, PT, R10, 0x40, PT ;  /* 0x000000400a00780c */ /* 0x000fe20003f04270 */
[----:B------:R-:W-:Y:S01]  /*4480*/  FMUL R2, R2, R9 ;  /* 0x0000000902027220 */ /* 0x000fe20000400000 */
[----:B0-----:R-:W-:Y:S02]  /*4490*/  IMAD.WIDE.U32 R12, R91, UR6, R4 ;  /* 0x000000065b0c7c25 */ /* 0x001fe4000f8e0004 */
[----:B------:R-:W-:Y:S02]  /*44a0*/  ISETP.GT.AND P3, PT, R0, RZ, P0 ;  /* 0x000000ff0000720c */ /* 0x000fe40000764270 */
[----:B------:R-:W-:Y:S01]  /*44b0*/  FFMA R2, R151, R8, R2 ;  /* 0x0000000897027223 */ /* 0x000fe20000000002 */
[----:B-123--:R-:W-:-:S04]  /*44c0*/  IMAD R18, R3, UR6, RZ ;  /* 0x0000000603127c24 */ /* 0x00efc8000f8e02ff */
[----:B------:R-:W-:Y:S01]  /*44d0*/  IMAD R93, R91, UR7, R18 ;  /* 0x000000075b5d7c24 */ /* 0x000fe2000f8e0212 */
[----:B------:R-:W-:Y:S02]  /*44e0*/  F2FP.BF16.F32.PACK_AB R18, RZ, R2 ;  /* 0x00000002ff12723e */ /* 0x000fe400000010ff */
[C---:B------:R-:W-:Y:S01]  /*44f0*/  LEA R2, P2, R12.reuse, UR8, 0x1 ;  /* 0x000000080c027c11 */ /* 0x040fe2000f8408ff */
[----:B------:R-:W-:Y:S02]  /*4500*/  IMAD.IADD R3, R13, 0x1, R93 ;  /* 0x000000010d037824 */ /* 0x000fe400078e025d */
[----:B------:R0:W-:Y:S03]  /*4510*/  @P1 STG.E.U16 desc[UR12][R22.64+0xf2], R18 ;  /* 0x0000f21216001986 */ /* 0x0001e6000c10150c */
        /* <DEDUP_REMOVED lines=15> */
.L_x_154:
[----:B------:R-:W-:Y:S05]  /*4610*/  BSYNC B0 ;  /* 0x0000000000007941 */ /* 0x000fea0003800000 */
.L_x_153:
[----:B------:R-:W-:Y:S01]  /*4620*/  IMAD.WIDE.U32 R14, R91, UR6, R14 ;  /* 0x000000065b0e7c25 */ /* 0x000fe2000f8e000e */
[----:B------:R-:W-:Y:S01]  /*4630*/  ISETP.GT.AND P1, PT, R10, 0x48, PT ;  /* 0x000000480a00780c */ /* 0x000fe20003f24270 */
[----:B------:R-:W-:Y:S02]  /*4640*/  BSSY B0, `(.L_x_155) ;  /* 0x000000f000007945 */ /* 0x000fe40003800000 */
[----:B-----5:R-:W-:Y:S01]  /*4650*/  IMAD.U32 R16, R88, 0x10000, RZ ;  /* 0x0001000058107824 */ /* 0x020fe200078e00ff */
[----:B0-----:R-:W-:Y:S01]  /*4660*/  IADD3 R11, P3, R4, R14, RZ ;  /* 0x0000000e040b7210 */ /* 0x001fe20007f7e0ff */
[----:B------:R-:W-:Y:S02]  /*4670*/  @P2 IMAD.MOV.U32 R10, RZ, RZ, R12 ;  /* 0x000000ffff0a2224 */ /* 0x000fe400078e000c */
[----:B------:R-:W-:Y:S01]  /*4680*/  FMUL R16, R16, R9 ;  /* 0x0000000910107220 */ /* 0x000fe20000400000 */
[----:B------:R-:W-:Y:S02]  /*4690*/  IADD3.X R14, R5, R93, R15, P3, !PT ;  /* 0x0000005d050e7210 */ /* 0x000fe40001ffe40f */
[----:B------:R-:W-:Y:S01]  /*46a0*/  LEA R4, P4, R11, UR8, 0x1 ;  /* 0x000000080b047c11 */ /* 0x000fe2000f8808ff */
[----:B------:R-:W-:Y:S01]  /*46b0*/  FFMA R16, R25, R8, R16 ;  /* 0x0000000819107223 */ /* 0x000fe20000000010 */
[----:B------:R-:W-:-:S02]  /*46c0*/  ISETP.GT.AND P3, PT, R0, RZ, P1 ;  /* 0x000000ff0000720c */ /* 0x000fc40000f64270 */
[----:B------:R-:W-:Y:S01]  /*46d0*/  LEA.HI.X R5, R11, UR9, R14, 0x1, P4 ;  /* 0x000000090b057c11 */ /* 0x000fe2000a0f0c0e */
[----:B------:R-:W-:Y:S01]  /*46e0*/  @P2 IMAD.MOV.U32 R11, RZ, RZ, R13 ;  /* 0x000000ffff0b2224 */ /* 0x000fe200078e000d */
[----:B------:R-:W-:-:S05]  /*46f0*/  F2FP.BF16.F32.PACK_AB R16, RZ, R16 ;  /* 0x00000010ff10723e */ /* 0x000fca00000010ff */
[----:B------:R0:W-:Y:S04]  /*4700*/  @P2 STG.E.U16 desc[UR12][R10.64+0x2], R16 ;  /* 0x000002100a002986 */ /* 0x0001e8000c10150c */
[----:B------:R-:W-:Y:S05]  /*4710*/  @!P3 BRA `(.L_x_156) ;  /* 0x000000000004b947 */ /* 0x000fea0003800000 */
[----:B------:R2:W5:Y:S02]  /*4720*/  LDG.E.LTC128B.U16 R88, desc[UR12][R4.64] ;  /* 0x0000000c04587981 */ /* 0x000564000c1e1520 */
.L_x_156:
[----:B------:R-:W-:Y:S05]  /*4730*/  BSYNC B0 ;  /* 0x0000000000007941 */ /* 0x000fea0003800000 */
.L_x_155:
[----:B0----5:R-:W-:Y:S01]  /*4740*/  IMAD.U32 R10, R88, 0x10000, RZ ;  /* 0x00010000580a7824 */ /* 0x021fe200078e00ff */
[----:B------:R-:W-:Y:S01]  /*4750*/  IADD3 R14, P4, R12, R17, RZ ;  /* 0x000000110c0e7210 */ /* 0x000fe20007f9e0ff */
[----:B------:R-:W-:Y:S01]  /*4760*/  BSSY B0, `(.L_x_157) ;  /* 0x0000009000007945 */ /* 0x000fe20003800000 */
[----:B------:R-:W-:Y:S01]  /*4770*/  ISETP.GT.AND P2, PT, R0, 0x1, P1 ;  /* 0x000000010000780c */ /* 0x000fe20000f44270 */
[----:B------:R-:W-:Y:S02]  /*4780*/  FMUL R11, R10, R9 ;  /* 0x000000090a0b7220 */ /* 0x000fe40000400000 */
[----:B------:R-:W-:Y:S02]  /*4790*/  IMAD.X R15, R13, 0x1, R21, P4 ;  /* 0x000000010d0f7824 */ /* 0x000fe400020e0615 */
[----:B------:R-:W-:-:S05]  /*47a0*/  FFMA R11, R26, R8, R11 ;  /* 0x000000081a0b7223 */ /* 0x000fca000000000b */
[----:B------:R-:W-:-:S05]  /*47b0*/  F2FP.BF16.F32.PACK_AB R11, RZ, R11 ;  /* 0x0000000bff0b723e */ /* 0x000fca00000010ff */
[----:B------:R0:W-:Y:S01]  /*47c0*/  @P3 STG.E.U16 desc[UR12][R14.64], R11 ;  /* 0x0000000b0e003986 */ /* 0x0001e2000c10150c */
[----:B------:R-:W-:Y:S05]  /*47d0*/  @!P2 BRA `(.L_x_158) ;  /* 0x000000000004a947 */ /* 0x000fea0003800000 */
[----:B------:R3:W5:Y:S02]  /*47e0*/  LDG.E.LTC128B.U16 R88, desc[UR12][R4.64+0x2] ;  /* 0x0000020c04587981 */ /* 0x000764000c1e1520 */
.L_x_158:
[----:B------:R-:W-:Y:S05]  /*47f0*/  BSYNC B0 ;  /* 0x0000000000007941 */ /* 0x000fea0003800000 */
.L_x_157:
[----:B-----5:R-:W-:Y:S01]  /*4800*/  IMAD.U32 R10, R88, 0x10000, RZ ;  /* 0x00010000580a7824 */ /* 0x020fe200078e00ff */
[----:B------:R-:W-:Y:S01]  /*4810*/  ISETP.GT.AND P3, PT, R0, 0x8, P0 ;  /* 0x000000080000780c */ /* 0x000fe20000764270 */
[----:B0-----:R-:W-:Y:S01]  /*4820*/  @P2 IMAD.MOV.U32 R11, RZ, RZ, R15 ;  /* 0x000000ffff0b2224 */ /* 0x001fe200078e000f */
[----:B------:R-:W-:Y:S01]  /*4830*/  BSSY B0, `(.L_x_159) ;  /* 0x0000009000007945 */ /* 0x000fe20003800000 */
[----:B------:R-:W-:-:S04]  /*4840*/  FMUL R10, R10, R9 ;  /* 0x000000090a0a7220 */ /* 0x000fc80000400000 */
[----:B------:R-:W-:-:S05]  /*4850*/  FFMA R10, R27, R8, R10 ;  /* 0x000000081b0a7223 */ /* 0x000fca000000000a */
[----:B------:R-:W-:-:S04]  /*4860*/  F2FP.BF16.F32.PACK_AB R10, RZ, R10 ;  /* 0x0000000aff0a723e */ /* 0x000fc800000010ff */
[----:B------:R-:W-:Y:S01]  /*4870*/  PRMT R16, R10, 0x7610, R16 ;  /* 0x000076100a107816 */ /* 0x000fe20000000010 */
[----:B------:R-:W-:-:S05]  /*4880*/  @P2 IMAD.MOV.U32 R10, RZ, RZ, R14 ;  /* 0x000000ffff0a2224 */ /* 0x000fca00078e000e */
[----:B------:R0:W-:Y:S01]  /*4890*/  @P2 STG.E.U16 desc[UR12][R10.64+0x2], R16 ;  /* 0x000002100a002986 */ /* 0x0001e2000c10150c */
[----:B------:R-:W-:Y:S05]  /*48a0*/  @!P3 BRA `(.L_x_160) ;  /* 0x000000000004b947 */ /* 0x000fea0003800000 */
[----:B------:R4:W5:Y:S02]  /*48b0*/  LDG.E.LTC128B.U16 R88, desc[UR12][R2.64+0x10] ;  /* 0x0000100c02587981 */ /* 0x000964000c1e1520 */
.L_x_160:
[----:B------:R-:W-:Y:S05]  /*48c0*/  BSYNC B0 ;  /* 0x0000000000007941 */ /* 0x000fea0003800000 */
.L_x_159:
[----:B0----5:R-:W-:Y:S01]  /*48d0*/  IMAD.U32 R10, R88, 0x10000, RZ ;  /* 0x00010000580a7824 */ /* 0x021fe200078e00ff */
[----:B------:R-:W-:Y:S01]  /*48e0*/  ISETP.GT.AND P2, PT, R0, 0x9, P0 ;  /* 0x000000090000780c */ /* 0x000fe20000744270 */
[----:B------:R-:W-:Y:S02]  /*48f0*/  BSSY B0, `(.L_x_161) ;  /* 0x000000a000007945 */ /* 0x000fe40003800000 */
[----:B------:R-:W-:Y:S01]  /*4900*/  FMUL R11, R10, R9 ;  /* 0x000000090a0b7220 */ /* 0x000fe20000400000 */
[----:B------:R-:W-:-:S03]  /*4910*/  IMAD.MOV.U32 R10, RZ, RZ, R12 ;  /* 0x000000ffff0a7224 */ /* 0x000fc600078e000c */
[----:B------:R-:W-:-:S05]  /*4920*/  FFMA R11, R28, R8, R11 ;  /* 0x000000081c0b7223 */ /* 0x000fca000000000b */
[----:B------:R-:W-:-:S04]  /*4930*/  F2FP.BF16.F32.PACK_AB R11, RZ, R11 ;  /* 0x0000000bff0b723e */ /* 0x000fc800000010ff */
[----:B------:R-:W-:Y:S01]  /*4940*/  PRMT R16, R11, 0x7610, R16 ;  /* 0x000076100b107816 */ /* 0x000fe20000000010 */
[----:B------:R-:W-:-:S05]  /*4950*/  IMAD.MOV.U32 R11, RZ, RZ, R13 ;  /* 0x000000ffff0b7224 */ /* 0x000fca00078e000d */
[----:B------:R0:W-:Y:S01]  /*4960*/  @P3 STG.E.U16 desc[UR12][R10.64+0x10], R16 ;  /* 0x000010100a003986 */ /* 0x0001e2000c10150c */
[----:B------:R-:W-:Y:S05]  /*4970*/  @!P2 BRA `(.L_x_162) ;  /* 0x000000000004a947 */ /* 0x000fea0003800000 */
[----:B------:R0:W5:Y:S02]  /*4980*/  LDG.E.LTC128B.U16 R88, desc[UR12][R2.64+0x12] ;  /* 0x0000120c02587981 */ /* 0x000164000c1e1520 */
.L_x_162:
[----:B------:R-:W-:Y:S05]  /*4990*/  BSYNC B0 ;  /* 0x0000000000007941 */ /* 0x000fea0003800000 */
.L_x_161:
        /* <DEDUP_REMOVED lines=9> */
.L_x_164:
[----:B------:R-:W-:Y:S05]  /*4a30*/  BSYNC B0 ;  /* 0x0000000000007941 */ /* 0x000fea0003800000 */
.L_x_163:
        /* <DEDUP_REMOVED lines=9> */
.L_x_166:
[----:B------:R-:W-:Y:S05]  /*4ad0*/  BSYNC B0 ;  /* 0x0000000000007941 */ /* 0x000fea0003800000 */
.L_x_165:
[----:B-----5:R-:W-:Y:S01]  /*4ae0*/  IMAD.U32 R12, R88, 0x10000, RZ ;  /* 0x00010000580c7824 */ /* 0x020fe200078e00ff */
[----:B------:R-:W-:Y:S01]  /*4af0*/  IADD3 R6, P4, P5, R17, R6, R19 ;  /* 0x0000000611067210 */ /* 0x000fe20007d9e013 */
[----:B------:R-:W-:Y:S01]  /*4b00*/  BSSY B0, `(.L_x_167) ;  /* 0x0000009000007945 */ /* 0x000fe20003800000 */
[----:B------:R-:W-:Y:S01]  /*4b10*/  ISETP.GT.AND P3, PT, R0, 0x10, P0 ;  /* 0x000000100000780c */ /* 0x000fe20000764270 */
[----:B------:R-:W-:Y:S01]  /*4b20*/  FMUL R12, R12, R9 ;  /* 0x000000090c0c7220 */ /* 0x000fe20000400000 */
[----:B------:R-:W-:-:S03]  /*4b30*/  IADD3.X R7, R21, R7, R89, P4, P5 ;  /* 0x0000000715077210 */ /* 0x000fc600027ea459 */
[----:B------:R-:W-:-:S05]  /*4b40*/  FFMA R12, R31, R8, R12 ;  /* 0x000000081f0c7223 */ /* 0x000fca000000000c */
[----:B------:R-:W-:-:S05]  /*4b50*/  F2FP.BF16.F32.PACK_AB R12, RZ, R12 ;  /* 0x0000000cff0c723e */ /* 0x000fca00000010ff */
[----:B------:R0:W-:Y:S01]  /*4b60*/  @P2 STG.E.U16 desc[UR12][R6.64+0x12], R12 ;  /* 0x0000120c06002986 */ /* 0x0001e2000c10150c */
[----:B------:R-:W-:Y:S05]  /*4b70*/  @!P3 BRA `(.L_x_168) ;  /* 0x000000000004b947 */ /* 0x000fea0003800000 */
[----:B------:R0:W5:Y:S02]  /*4b80*/  LDG.E.LTC128B.U16 R88, desc[UR12][R2.64+0x20] ;  /* 0x0000200c02587981 */ /* 0x000164000c1e1520 */
.L_x_168:
[----:B------:R-:W-:Y:S05]  /*4b90*/  BSYNC B0 ;  /* 0x0000000000007941 */ /* 0x000fea0003800000 */
.L_x_167:
        /* <DEDUP_REMOVED lines=9> */
.L_x_170:
[----:B------:R-:W-:Y:S05]  /*4c30*/  BSYNC B0 ;  /* 0x0000000000007941 */ /* 0x000fea0003800000 */
.L_x_169:
        /* <DEDUP_REMOVED lines=9> */
.L_x_172:
[----:B------:R-:W-:Y:S05]  /*4cd0*/  BSYNC B0 ;  /* 0x0000000000007941 */ /* 0x000fea0003800000 */
.L_x_171:
        /* <DEDUP_REMOVED lines=9> */
.L_x_174:
[----:B------:R-:W-:Y:S05]  /*4d70*/  BSYNC B0 ;  /* 0x0000000000007941 */ /* 0x000fea0003800000 */
.L_x_173:
        /* <DEDUP_REMOVED lines=9> */
.L_x_176:
[----:B------:R-:W-:Y:S05]  /*4e10*/  BSYNC B0 ;  /* 0x0000000000007941 */ /* 0x000fea0003800000 */
.L_x_175:
        /* <DEDUP_REMOVED lines=9> */
.L_x_178:
[----:B------:R-:W-:Y:S05]  /*4eb0*/  BSYNC B0 ;  /* 0x0000000000007941 */ /* 0x000fea0003800000 */
.L_x_177:
        /* <DEDUP_REMOVED lines=9> */
.L_x_180:
[----:B------:R-:W-:Y:S05]  /*4f50*/  BSYNC B0 ;  /* 0x0000000000007941 */ /* 0x000fea0003800000 */
.L_x_179:
        /* <DEDUP_REMOVED lines=9> */
.L_x_182:
[----:B------:R-:W-:Y:S05]  /*4ff0*/  BSYNC B0 ;  /* 0x0000000000007941 */ /* 0x000fea0003800000 */
.L_x_181:
        /* <DEDUP_REMOVED lines=9> */
.L_x_184:
[----:B------:R-:W-:Y:S05]  /*5090*/  BSYNC B0 ;  /* 0x0000000000007941 */ /* 0x000fea0003800000 */
.L_x_183:
        /* <DEDUP_REMOVED lines=9> */
.L_x_186:
[----:B------:R-:W-:Y:S05]  /*5130*/  BSYNC B0 ;  /* 0x0000000000007941 */ /* 0x000fea0003800000 */
.L_x_185:
        /* <DEDUP_REMOVED lines=9> */
.L_x_188:
[----:B------:R-:W-:Y:S05]  /*51d0*/  BSYNC B0 ;  /* 0x0000000000007941 */ /* 0x000fea0003800000 */
.L_x_187:
        /* <DEDUP_REMOVED lines=9> */
.L_x_190:
[----:B------:R-:W-:Y:S05]  /*5270*/  BSYNC B0 ;  /* 0x0000000000007941 */ /* 0x000fea0003800000 */
.L_x_189:
        /* <DEDUP_REMOVED lines=9> */
.L_x_192:
[----:B------:R-:W-:Y:S05]  /*5310*/  BSYNC B0 ;  /* 0x0000000000007941 */ /* 0x000fea0003800000 */
.L_x_191:
        /* <DEDUP_REMOVED lines=9> */
.L_x_194:
[----:B------:R-:W-:Y:S05]  /*53b0*/  BSYNC B0 ;  /* 0x0000000000007941 */ /* 0x000fea0003800000 */
.L_x_193:
        /* <DEDUP_REMOVED lines=9> */
.L_x_196:
[----:B------:R-:W-:Y:S05]  /*5450*/  BSYNC B0 ;  /* 0x0000000000007941 */ /* 0x000fea0003800000 */
.L_x_195:
        /* <DEDUP_REMOVED lines=9> */
.L_x_198:
[----:B------:R-:W-:Y:S05]  /*54f0*/  BSYNC B0 ;  /* 0x0000000000007941 */ /* 0x000fea0003800000 */
.L_x_197:
        /* <DEDUP_REMOVED lines=9> */
.L_x_200:
[----:B------:R-:W-:Y:S05]  /*5590*/  BSYNC B0 ;  /* 0x0000000000007941 */ /* 0x000fea0003800000 */
.L_x_199:
        /* <DEDUP_REMOVED lines=9> */
.L_x_202:
[----:B------:R-:W-:Y:S05]  /*5630*/  BSYNC B0 ;  /* 0x0000000000007941 */ /* 0x000fea0003800000 */
.L_x_201:
        /* <DEDUP_REMOVED lines=9> */
.L_x_204:
[----:B------:R-:W-:Y:S05]  /*56d0*/  BSYNC B0 ;  /* 0x0000000000007941 */ /* 0x000fea0003800000 */
.L_x_203:
        /* <DEDUP_REMOVED lines=9> */
.L_x_206:
[----:B------:R-:W-:Y:S05]  /*5770*/  BSYNC B0 ;  /* 0x0000000000007941 */ /* 0x000fea0003800000 */
.L_x_205:
        /* <DEDUP_REMOVED lines=9> */
.L_x_208:
[----:B------:R-:W-:Y:S05]  /*5810*/  BSYNC B0 ;  /* 0x0000000000007941 */ /* 0x000fea0003800000 */
.L_x_207:
        /* <DEDUP_REMOVED lines=9> */
.L_x_210:
[----:B------:R-:W-:Y:S05]  /*58b0*/  BSYNC B0 ;  /* 0x0000000000007941 */ /* 0x000fea0003800000 */
.L_x_209:
        /* <DEDUP_REMOVED lines=9> */
.L_x_212:
[----:B------:R-:W-:Y:S05]  /*5950*/  BSYNC B0 ;  /* 0x0000000000007941 */ /* 0x000fea0003800000 */
.L_x_211:
        /* <DEDUP_REMOVED lines=9> */
.L_x_214:
[----:B------:R-:W-:Y:S05]  /*59f0*/  BSYNC B0 ;  /* 0x0000000000007941 */ /* 0x000fea0003800000 */
.L_x_213:
        /* <DEDUP_REMOVED lines=9> */
.L_x_216:
[----:B------:R-:W-:Y:S05]  /*5a90*/  BSYNC B0 ;  /* 0x0000000000007941 */ /* 0x000fea0003800000 */
.L_x_215:
        /* <DEDUP_REMOVED lines=9> */
.L_x_218:
[----:B------:R-:W-:Y:S05]  /*5b30*/  BSYNC B0 ;  /* 0x0000000000007941 */ /* 0x000fea0003800000 */
.L_x_217:
        /* <DEDUP_REMOVED lines=9> */
.L_x_220:
[----:B------:R-:W-:Y:S05]  /*5bd0*/  BSYNC B0 ;  /* 0x0000000000007941 */ /* 0x000fea0003800000 */
.L_x_219:
        /* <DEDUP_REMOVED lines=9> */
.L_x_222:
[----:B------:R-:W-:Y:S05]  /*5c70*/  BSYNC B0 ;  /* 0x0000000000007941 */ /* 0x000fea0003800000 */
.L_x_221:
        /* <DEDUP_REMOVED lines=9> */
.L_x_224:
[----:B------:R-:W-:Y:S05]  /*5d10*/  BSYNC B0 ;  /* 0x0000000000007941 */ /* 0x000fea0003800000 */
.L_x_223:
        /* <DEDUP_REMOVED lines=9> */
.L_x_226:
[----:B------:R-:W-:Y:S05]  /*5db0*/  BSYNC B0 ;  /* 0x0000000000007941 */ /* 0x000fea0003800000 */
.L_x_225:
        /* <DEDUP_REMOVED lines=9> */
.L_x_228:
[----:B------:R-:W-:Y:S05]  /*5e50*/  BSYNC B0 ;  /* 0x0000000000007941 */ /* 0x000fea0003800000 */
.L_x_227:
        /* <DEDUP_REMOVED lines=9> */
.L_x_230:
[----:B------:R-:W-:Y:S05]  /*5ef0*/  BSYNC B0 ;  /* 0x0000000000007941 */ /* 0x000fea0003800000 */
.L_x_229:
        /* <DEDUP_REMOVED lines=9> */
.L_x_232:
[----:B------:R-:W-:Y:S05]  /*5f90*/  BSYNC B0 ;  /* 0x0000000000007941 */ /* 0x000fea0003800000 */
.L_x_231:
        /* <DEDUP_REMOVED lines=9> */
.L_x_234:
[----:B------:R-:W-:Y:S05]  /*6030*/  BSYNC B0 ;  /* 0x0000000000007941 */ /* 0x000fea0003800000 */
.L_x_233:
        /* <DEDUP_REMOVED lines=9> */
.L_x_236:
[----:B------:R-:W-:Y:S05]  /*60d0*/  BSYNC B0 ;  /* 0x0000000000007941 */ /* 0x000fea0003800000 */
.L_x_235:
        /* <DEDUP_REMOVED lines=9> */
.L_x_238:
[----:B------:R-:W-:Y:S05]  /*6170*/  BSYNC B0 ;  /* 0x0000000000007941 */ /* 0x000fea0003800000 */
.L_x_237:
        /* <DEDUP_REMOVED lines=9> */
.L_x_240:
[----:B------:R-:W-:Y:S05]  /*6210*/  BSYNC B0 ;  /* 0x0000000000007941 */ /* 0x000fea0003800000 */
.L_x_239:
        /* <DEDUP_REMOVED lines=9> */
.L_x_242:
[----:B------:R-:W-:Y:S05]  /*62b0*/  BSYNC B0 ;  /* 0x0000000000007941 */ /* 0x000fea0003800000 */
.L_x_241:
        /* <DEDUP_REMOVED lines=9> */
.L_x_244:
[----:B------:R-:W-:Y:S05]  /*6350*/  BSYNC B0 ;  /* 0x0000000000007941 */ /* 0x000fea0003800000 */
.L_x_243:
        /* <DEDUP_REMOVED lines=9> */
.L_x_246:
[----:B------:R-:W-:Y:S05]  /*63f0*/  BSYNC B0 ;  /* 0x0000000000007941 */ /* 0x000fea0003800000 */
.L_x_245:
        /* <DEDUP_REMOVED lines=9> */
.L_x_248:
[----:B------:R-:W-:Y:S05]  /*6490*/  BSYNC B0 ;  /* 0x0000000000007941 */ /* 0x000fea0003800000 */
.L_x_247:
        /* <DEDUP_REMOVED lines=9> */
.L_x_250:
[----:B------:R-:W-:Y:S05]  /*6530*/  BSYNC B0 ;  /* 0x0000000000007941 */ /* 0x000fea0003800000 */
.L_x_249:
        /* <DEDUP_REMOVED lines=9> */
.L_x_252:
[----:B------:R-:W-:Y:S05]  /*65d0*/  BSYNC B0 ;  /* 0x0000000000007941 */ /* 0x000fea0003800000 */
.L_x_251:
        /* <DEDUP_REMOVED lines=9> */
.L_x_254:
[----:B------:R-:W-:Y:S05]  /*6670*/  BSYNC B0 ;  /* 0x0000000000007941 */ /* 0x000fea0003800000 */
.L_x_253:
        /* <DEDUP_REMOVED lines=9> */
.L_x_256:
[----:B------:R-:W-:Y:S05]  /*6710*/  BSYNC B0 ;  /* 0x0000000000007941 */ /* 0x000fea0003800000 */
.L_x_255:
        /* <DEDUP_REMOVED lines=9> */
.L_x_258:
[----:B------:R-:W-:Y:S05]  /*67b0*/  BSYNC B0 ;  /* 0x0000000000007941 */ /* 0x000fea0003800000 */
.L_x_257:
        /* <DEDUP_REMOVED lines=9> */
.L_x_260:
[----:B------:R-:W-:Y:S05]  /*6850*/  BSYNC B0 ;  /* 0x0000000000007941 */ /* 0x000fea0003800000 */
.L_x_259:
        /* <DEDUP_REMOVED lines=9> */
.L_x_262:
[----:B------:R-:W-:Y:S05]  /*68f0*/  BSYNC B0 ;  /* 0x0000000000007941 */ /* 0x000fea0003800000 */
.L_x_261:
        /* <DEDUP_REMOVED lines=9> */
.L_x_264:
[----:B------:R-:W-:Y:S05]  /*6990*/  BSYNC B0 ;  /* 0x0000000000007941 */ /* 0x000fea0003800000 */
.L_x_263:
        /* <DEDUP_REMOVED lines=9> */
.L_x_266:
[----:B------:R-:W-:Y:S05]  /*6a30*/  BSYNC B0 ;  /* 0x0000000000007941 */ /* 0x000fea0003800000 */
.L_x_265:
        /* <DEDUP_REMOVED lines=9> */
.L_x_268:
[----:B------:R-:W-:Y:S05]  /*6ad0*/  BSYNC B0 ;  /* 0x0000000000007941 */ /* 0x000fea0003800000 */
.L_x_267:
        /* <DEDUP_REMOVED lines=9> */
.L_x_270:
[----:B------:R-:W-:Y:S05]  /*6b70*/  BSYNC B0 ;  /* 0x0000000000007941 */ /* 0x000fea0003800000 */
.L_x_269:
        /* <DEDUP_REMOVED lines=9> */
.L_x_272:
[----:B------:R-:W-:Y:S05]  /*6c10*/  BSYNC B0 ;  /* 0x0000000000007941 */ /* 0x000fea0003800000 */
.L_x_271:
        /* <DEDUP_REMOVED lines=9> */
.L_x_274:
[----:B------:R-:W-:Y:S05]  /*6cb0*/  BSYNC B0 ;  /* 0x0000000000007941 */ /* 0x000fea0003800000 */
.L_x_273:
[----:B01--45:R-:W-:Y:S01]  /*6cc0*/  IMAD.U32 R2, R88, 0x10000, RZ ;  /* 0x0001000058027824 */ /* 0x033fe200078e00ff */
        /* <DEDUP_REMOVED lines=8> */
.L_x_276:
[----:B------:R-:W-:Y:S05]  /*6d50*/  BSYNC B0 ;  /* 0x0000000000007941 */ /* 0x000fea0003800000 */
.L_x_275:
[----:B0----5:R-:W-:Y:S01]  /*6d60*/  IMAD.U32 R2, R88, 0x10000, RZ ;  /* 0x0001000058027824 */ /* 0x021fe200078e00ff */
[----:B------:R-:W-:Y:S01]  /*6d70*/  ISETP.GT.AND P1, PT, R0, 0x79, P1 ;  /* 0x000000790000780c */ /* 0x000fe20000f24270 */
[----:B------:R-:W-:Y:S02]  /*6d80*/  BSSY B0, `(.L_x_277) ;  /* 0x000000a000007945 */ /* 0x000fe40003800000 */
        /* <DEDUP_REMOVED lines=9> */
.L_x_278:
[----:B------:R-:W-:Y:S05]  /*6e20*/  BSYNC B0 ;  /* 0x0000000000007941 */ /* 0x000fea0003800000 */
.L_x_277:
[----:B-----5:R-:W-:-:S04]  /*6e30*/  IMAD.U32 R88, R88, 0x10000, RZ ;  /* 0x0001000058587824 */ /* 0x020fc800078e00ff */
[----:B------:R-:W-:-:S04]  /*6e40*/  FMUL R88, R88, R9 ;  /* 0x0000000958587220 */ /* 0x000fc80000400000 */
[----:B------:R-:W-:Y:S01]  /*6e50*/  FFMA R88, R87, R8, R88 ;  /* 0x0000000857587223 */ /* 0x000fe20000000058 */
[----:B------:R-:W-:Y:S06]  /*6e60*/  @!P1 EXIT ;  /* 0x000000000000994d */ /* 0x000fec0003800000 */
[----:B------:R-:W-:-:S05]  /*6e70*/  F2FP.BF16.F32.PACK_AB R88, RZ, R88 ;  /* 0x00000058ff58723e */ /* 0x000fca00000010ff */
[----:B------:R-:W-:Y:S01]  /*6e80*/  STG.E.U16 desc[UR12][R6.64+0xf2], R88 ;  /* 0x0000f25806007986 */ /* 0x000fe2000c10150c */
[----:B------:R-:W-:Y:S05]  /*6e90*/  EXIT ;  /* 0x000000000000794d */ /* 0x000fea0003800000 */
.L_x_28:
[----:B------:R-:W-:Y:S01]  /*6ea0*/  ULDC.64 UR4, c[0x0][0x650] ;  /* 0x0001940000047ab9 */ /* 0x000fe20000000a00 */
[-C--:B--2---:R-:W-:Y:S01]  /*6eb0*/  FMUL R88, R88, R8.reuse ;  /* 0x0000000858587220 */ /* 0x084fe20000400000 */
[----:B------:R-:W-:Y:S01]  /*6ec0*/  LEA R2, P1, R14, UR4, 0x1 ;  /* 0x000000040e027c11 */ /* 0x000fe2000f8208ff */
[----:B------:R-:W-:Y:S01]  /*6ed0*/  IMAD.SHL.U32 R9, R21, 0x2, RZ ;  /* 0x0000000215097824 */ /* 0x000fe200078e00ff */
[----:B------:R-:W-:Y:S01]  /*6ee0*/  ISETP.GT.AND P3, PT, R10, 0x8, PT ;  /* 0x000000080a00780c */ /* 0x000fe20003f64270 */
[-C--:B------:R-:W-:Y:S01]  /*6ef0*/  FMUL R89, R89, R8.reuse ;  /* 0x0000000859597220 */ /* 0x080fe20000400000 */
[----:B------:R-:W-:Y:S01]  /*6f00*/  LEA.HI.X R3, R14, UR5, R19, 0x1, P1 ;  /* 0x000000050e037c11 */ /* 0x000fe200088f0c13 */
[----:B------:R-:W-:Y:S01]  /*6f10*/  FMUL R90, R90, R8 ;  /* 0x000000085a5a7220 */ /* 0x000fe20000400000 */
[----:B------:R-:W-:Y:S01]  /*6f20*/  F2FP.BF16.F32.PACK_AB R88, RZ, R88 ;  /* 0x00000058ff58723e */ /* 0x000fe200000010ff */
[-C--:B------:R-:W-:Y:S01]  /*6f30*/  FMUL R91, R91, R8.reuse ;  /* 0x000000085b5b7220 */ /* 0x080fe20000400000 */
[----:B------:R-:W-:Y:S01]  /*6f40*/  ISETP.GT.AND P4, PT, R0, 0x1, P2 ;  /* 0x000000010000780c */ /* 0x000fe20001784270 */
[-C--:B------:R-:W-:Y:S01]  /*6f50*/  FMUL R92, R92, R8.reuse ;  /* 0x000000085c5c7220 */ /* 0x080fe20000400000 */
[----:B------:R-:W-:Y:S01]  /*6f60*/  ISETP.GT.AND P1, PT, R0, RZ, P3 ;  /* 0x000000ff0000720c */ /* 0x000fe20001f24270 */
[----:B------:R-:W-:Y:S01]  /*6f70*/  @P0 STG.E.U16 desc[UR12][R2.64], R88 ;  /* 0x0000005802000986 */ /* 0x000fe2000c10150c */
[----:B------:R-:W-:Y:S01]  /*6f80*/  SHF.L.U64.HI R7, R21, 0x1, R20 ;  /* 0x0000000115077819 */ /* 0x000fe20000010214 */
[----:B------:R-:W-:Y:S01]  /*6f90*/  FMUL R93, R93, R8 ;  /* 0x000000085d5d7220 */ /* 0x000fe20000400000 */
[----:B------:R-:W-:Y:S01]  /*6fa0*/  IADD3 R4, P0, R9, R2, RZ ;  /* 0x0000000209047210 */ /* 0x000fe20007f1e0ff */
[-C--:B------:R-:W-:Y:S01]  /*6fb0*/  FMUL R94, R94, R8.reuse ;  /* 0x000000085e5e7220 */ /* 0x080fe20000400000 */
[----:B------:R-:W-:Y:S01]  /*6fc0*/  F2FP.BF16.F32.PACK_AB R89, RZ, R89 ;  /* 0x00000059ff59723e */ /* 0x000fe200000010ff */
[----:B------:R-:W-:Y:S01]  /*6fd0*/  FMUL R95, R95, R8 ;  /* 0x000000085f5f7220 */ /* 0x000fe20000400000 */
[----:B------:R-:W-:Y:S01]  /*6fe0*/  F2FP.BF16.F32.PACK_AB R90, RZ, R90 ;  /* 0x0000005aff5a723e */ /* 0x000fe200000010ff */
[----:B------:R-:W-:Y:S01]  /*6ff0*/  IMAD.X R5, R7, 0x1, R3, P0 ;  /* 0x0000000107057824 */ /* 0x000fe200000e0603 */
[C---:B------:R-:W-:Y:S01]  /*7000*/  ISETP.GT.AND P5, PT, R0.reuse, 0x8, P2 ;  /* 0x000000080000780c */ /* 0x040fe200017a4270 */
[----:B------:R-:W-:Y:S01]  /*7010*/  @P4 STG.E.U16 desc[UR12][R2.64+0x2], R89 ;  /* 0x0000025902004986 */ /* 0x000fe2000c10150c */
[----:B------:R-:W-:Y:S01]  /*7020*/  ISETP.GT.AND P4, PT, R0, 0x1, P3 ;  /* 0x000000010000780c */ /* 0x000fe20001f84270 */
[-C--:B------:R-:W-:Y:S01]  /*7030*/  FMUL R96, R96, R8.reuse ;  /* 0x0000000860607220 */ /* 0x080fe20000400000 */
[----:B------:R-:W-:Y:S01]  /*7040*/  F2FP.BF16.F32.PACK_AB R91, RZ, R91 ;  /* 0x0000005bff5b723e */ /* 0x000fe200000010ff */
[----:B------:R-:W-:Y:S01]  /*7050*/  @P1 STG.E.U16 desc[UR12][R4.64], R90 ;  /* 0x0000005a04001986 */ /* 0x000fe2000c10150c */
[----:B------:R-:W-:Y:S01]  /*7060*/  ISETP.GT.AND P1, PT, R0, 0x9, P2 ;  /* 0x000000090000780c */ /* 0x000fe20001724270 */
[----:B------:R-:W-:Y:S01]  /*7070*/  FMUL R97, R97, R8 ;  /* 0x0000000861617220 */ /* 0x000fe20000400000 */
[----:B------:R-:W-:Y:S01]  /*7080*/  F2FP.BF16.F32.PACK_AB R92, RZ, R92 ;  /* 0x0000005cff5c723e */ /* 0x000fe200000010ff */
[-C--:B------:R-:W-:Y:S01]  /*7090*/  FMUL R98, R98, R8.reuse ;  /* 0x0000000862627220 */ /* 0x080fe20000400000 */
[----:B------:R-:W-:Y:S01]  /*70a0*/  F2FP.BF16.F32.PACK_AB R93, RZ, R93 ;  /* 0x0000005dff5d723e */ /* 0x000fe200000010ff */
[-C--:B------:R-:W-:Y:S01]  /*70b0*/  FMUL R99, R99, R8.reuse ;  /* 0x0000000863637220 */ /* 0x080fe20000400000 */
[----:B------:R-:W-:Y:S01]  /*70c0*/  ISETP.GT.AND P0, PT, R0, 0x8, P3 ;  /* 0x000000080000780c */ /* 0x000fe20001f04270 */
[----:B------:R-:W-:Y:S01]  /*70d0*/  FMUL R100, R100, R8 ;  /* 0x0000000864647220 */ /* 0x000fe20000400000 */
[----:B------:R-:W-:Y:S01]  /*70e0*/  F2FP.BF16.F32.PACK_AB R94, RZ, R94 ;  /* 0x0000005eff5e723e */ /* 0x000fe200000010ff */
[----:B------:R-:W-:Y:S01]  /*70f0*/  @P4 STG.E.U16 desc[UR12][R4.64+0x2], R91 ;  /* 0x0000025b04004986 */ /* 0x000fe2000c10150c */
[----:B------:R-:W-:Y:S01]  /*7100*/  F2FP.BF16.F32.PACK_AB R95, RZ, R95 ;  /* 0x0000005fff5f723e */ /* 0x000fe200000010ff */
[-C--:B------:R-:W-:Y:S01]  /*7110*/  FMUL R101, R101, R8.reuse ;  /* 0x0000000865657220 */ /* 0x080fe20000400000 */
[C---:B------:R-:W-:Y:S01]  /*7120*/  ISETP.GT.AND P4, PT, R0.reuse, 0x10, P2 ;  /* 0x000000100000780c */ /* 0x040fe20001784270 */
[----:B------:R-:W-:Y:S01]  /*7130*/  @P5 STG.E.U16 desc[UR12][R2.64+0x10], R92 ;  /* 0x0000105c02005986 */ /* 0x000fe2000c10150c */
[----:B------:R-:W-:Y:S01]  /*7140*/  ISETP.GT.AND P5, PT, R0, 0x10, P3 ;  /* 0x000000100000780c */ /* 0x000fe20001fa4270 */
[----:B------:R-:W-:Y:S01]  /*7150*/  FMUL R102, R102, R8 ;  /* 0x0000000866667220 */ /* 0x000fe20000400000 */
[----:B------:R-:W-:Y:S01]  /*7160*/  F2FP.BF16.F32.PACK_AB R96, RZ, R96 ;  /* 0x00000060ff60723e */ /* 0x000fe200000010ff */
[----:B------:R-:W-:Y:S01]  /*7170*/  @P1 STG.E.U16 desc[UR12][R2.64+0x12], R93 ;  /* 0x0000125d02001986 */ /* 0x000fe2000c10150c */
[C---:B------:R-:W-:Y:S01]  /*7180*/  ISETP.GT.AND P1, PT, R0.reuse, 0x9, P3 ;  /* 0x000000090000780c */ /* 0x040fe20001f24270 */
        /* <DEDUP_REMOVED lines=8> */
[----:B------:R-:W-:Y:S01]  /*7210*/  FMUL R106, R106, R8 ;  /* 0x000000086a6a7220 */ /* 0x000fe20000400000 */
[----:B------:R-:W-:Y:S01]  /*7220*/  F2FP.BF16.F32.PACK_AB R100, RZ, R100 ;  /* 0x00000064ff64723e */ /* 0x000fe200000010ff */
[-C--:B------:R-:W-:Y:S01]  /*7230*/  FMUL R107, R107, R8.reuse ;  /* 0x000000086b6b7220 */ /* 0x080fe20000400000 */
[----:B------:R-:W-:Y:S01]  /*7240*/  F2FP.BF16.F32.PACK_AB R101, RZ, R101 ;  /* 0x00000065ff65723e */ /* 0x000fe200000010ff */
        /* <DEDUP_REMOVED lines=21> */
[----:B------:R-:W-:Y:S01]  /*73a0*/  ISETP.GT.AND P4, PT, R0, 0x21, P2 ;  /* 0x000000210000780c */ /* 0x000fe20001784270 */
[-C--:B------:R-:W-:Y:S01]  /*73b0*/  FMUL R113, R113, R8.reuse ;  /* 0x0000000871717220 */ /* 0x080fe20000400000 */
[----:B------:R-:W-:Y:S01]  /*73c0*/  F2FP.BF16.F32.PACK_AB R107, RZ, R107 ;  /* 0x0000006bff6b723e */ /* 0x000fe200000010ff */
        /* <DEDUP_REMOVED lines=102> */
[-C--:B------:R-:W-:Y:S01]  /*7a30*/  FMUL R144, R144, R8.reuse ;  /* 0x0000000890907220 */ /* 0x080fe20000400000 */
[----:B------:R-:W-:Y:S01]  /*7a40*/  ISETP.GT.AND P6, PT, R0, 0x68, P3 ;  /* 0x000000680000780c */ /* 0x000fe20001fc4270 */
[----:B------:R-:W-:Y:S01]  /*7a50*/  FMUL R145, R145, R8 ;  /* 0x0000000891917220 */ /* 0x000fe20000400000 */
[----:B------:R-:W-:Y:S01]  /*7a60*/  F2FP.BF16.F32.PACK_AB R138, RZ, R138 ;  /* 0x0000008aff8a723e */ /* 0x000fe200000010ff */
[-C--:B------:R-:W-:Y:S01]  /*7a70*/  FMUL R146, R146, R8.reuse ;  /* 0x0000000892927220 */ /* 0x080fe20000400000 */
[----:B------:R-:W-:Y:S01]  /*7a80*/  F2FP.BF16.F32.PACK_AB R139, RZ, R139 ;  /* 0x0000008bff8b723e */ /* 0x000fe200000010ff */
[----:B------:R-:W-:Y:S01]  /*7a90*/  @P1 STG.E.U16 desc[UR12][R4.64+0x80], R122 ;  /* 0x0000807a04001986 */ /* 0x000fe2000c10150c */
[C---:B------:R-:W-:Y:S01]  /*7aa0*/  ISETP.GT.AND P1, PT, R0.reuse, 0x48, P3 ;  /* 0x000000480000780c */ /* 0x040fe20001f24270 */
[----:B------:R-:W-:Y:S01]  /*7ab0*/  FMUL R147, R147, R8 ;  /* 0x0000000893937220 */ /* 0x000fe20000400000 */
[----:B------:R-:W-:Y:S01]  /*7ac0*/  F2FP.BF16.F32.PACK_AB R140, RZ, R140 ;  /* 0x0000008cff8c723e */ /* 0x000fe200000010ff */
[----:B------:R-:W-:Y:S01]  /*7ad0*/  @P4 STG.E.U16 desc[UR12][R4.64+0x82], R123 ;  /* 0x0000827b04004986 */ /* 0x000fe2000c10150c */
[----:B------:R-:W-:Y:S01]  /*7ae0*/  ISETP.GT.AND P4, PT, R0, 0x49, P3 ;  /* 0x000000490000780c */ /* 0x000fe20001f84270 */
[----:B------:R-:W-:Y:S01]  /*7af0*/  FMUL R148, R148, R8 ;  /* 0x0000000894947220 */ /* 0x000fe20000400000 */
[----:B------:R-:W-:Y:S01]  /*7b00*/  F2FP.BF16.F32.PACK_AB R141, RZ, R141 ;  /* 0x0000008dff8d723e */ /* 0x000fe200000010ff */
[----:B------:R-:W-:Y:S01]  /*7b10*/  @P0 STG.E.U16 desc[UR12][R2.64+0x90], R124 ;  /* 0x0000907c02000986 */ /* 0x000fe2000c10150c */
[----:B------:R-:W-:Y:S01]  /*7b20*/  ISETP.GT.AND P0, PT, R0, 0x50, P3 ;  /* 0x000000500000780c */ /* 0x000fe20001f04270 */
[----:B------:R-:W-:Y:S01]  /*7b30*/  IMAD.SHL.U32 R15, R16, 0x2, RZ ;  /* 0x00000002100f7824 */ /* 0x000fe200078e00ff */
        /* <DEDUP_REMOVED lines=26> */
[----:B------:R-:W-:Y:S01]  /*7ce0*/  SHF.L.U64.HI R13, R16, 0x1, R11 ;  /* 0x00000001100d7819 */ /* 0x000fe2000001020b */
[-C--:B------:R-:W-:Y:S01]  /*7cf0*/  FMUL R28, R28, R8.reuse ;  /* 0x000000081c1c7220 */ /* 0x080fe20000400000 */
[----:B------:R-:W-:Y:S01]  /*7d00*/  F2FP.BF16.F32.PACK_AB R149, RZ, R149 ;  /* 0x00000095ff95723e */ /* 0x000fe200000010ff */
        /* <DEDUP_REMOVED lines=31> */
[----:B------:R-:W-:Y:S01]  /*7f00*/  ISETP.GT.AND P5, PT, R0, 0x69, P2 ;  /* 0x000000690000780c */ /* 0x000fe200017a4270 */
[-C--:B------:R-:W-:Y:S01]  /*7f10*/  FMUL R38, R38, R8.reuse ;  /* 0x0000000826267220 */ /* 0x080fe20000400000 */
[----:B------:R-:W-:Y:S01]  /*7f20*/  F2FP.BF16.F32.PACK_AB R31, RZ, R31 ;  /* 0x0000001fff1f723e */ /* 0x000fe200000010ff */
[----:B------:R-:W-:Y:S01]  /*7f30*/  @P1 STG.E.U16 desc[UR12][R4.64+0xc0], R138 ;  /* 0x0000c08a04001986 */ /* 0x000fe2000c10150c */
[C---:B------:R-:W-:Y:S01]  /*7f40*/  ISETP.GT.AND P1, PT, R10.reuse, 0x40, PT ;  /* 0x000000400a00780c */ /* 0x040fe20003f24270 */
[----:B------:R-:W-:Y:S01]  /*7f50*/  FMUL R39, R39, R8 ;  /* 0x0000000827277220 */ /* 0x000fe20000400000 */
[----:B------:R-:W-:Y:S01]  /*7f60*/  F2FP.BF16.F32.PACK_AB R32, RZ, R32 ;  /* 0x00000020ff20723e */ /* 0x000fe200000010ff */
[----:B------:R-:W-:Y:S01]  /*7f70*/  @P0 STG.E.U16 desc[UR12][R4.64+0xc2], R139 ;  /* 0x0000c28b04000986 */ /* 0x000fe2000c10150c */
[----:B------:R-:W-:Y:S01]  /*7f80*/  ISETP.GT.AND P0, PT, R10, 0x48, PT ;  /* 0x000000480a00780c */ /* 0x000fe20003f04270 */
        /* <DEDUP_REMOVED lines=17> */
[C---:B------:R-:W-:Y:S01]  /*80a0*/  ISETP.GT.AND P4, PT, R0.reuse, 0x78, P2 ;  /* 0x000000780000780c */ /* 0x040fe20001784270 */
[-C--:B------:R-:W-:Y:S01]  /*80b0*/  FMUL R45, R45, R8.reuse ;  /* 0x000000082d2d7220 */ /* 0x080fe20000400000 */
[C---:B------:R-:W-:Y:S01]  /*80c0*/  ISETP.GT.AND P2, PT, R0.reuse, 0x79, P2 ;  /* 0x000000790000780c */ /* 0x040fe20001744270 */
        /* <DEDUP_REMOVED lines=15> */
[----:B------:R-:W-:Y:S01]  /*81c0*/  IADD3 R10, P5, R15, R2, RZ ;  /* 0x000000020f0a7210 */ /* 0x000fe20007fbe0ff */
[----:B------:R-:W-:Y:S01]  /*81d0*/  FMUL R51, R51, R8 ;  /* 0x0000000833337220 */ /* 0x000fe20000400000 */
[----:B------:R-:W-:Y:S01]  /*81e0*/  F2FP.BF16.F32.PACK_AB R43, RZ, R43 ;  /* 0x0000002bff2b723e */ /* 0x000fe200000010ff */
[----:B------:R-:W-:Y:S01]  /*81f0*/  @P6 STG.E.U16 desc[UR12][R4.64+0xe2], R147 ;  /* 0x0000e29304006986 */ /* 0x000fe2000c10150c */
[----:B------:R-:W-:Y:S01]  /*8200*/  F2FP.BF16.F32.PACK_AB R44, RZ, R44 ;  /* 0x0000002cff2c723e */ /* 0x000fe200000010ff */
[----:B------:R-:W-:Y:S01]  /*8210*/  IMAD.X R11, R13, 0x1, R3, P5 ;  /* 0x000000010d0b7824 */ /* 0x000fe200028e0603 */
[----:B------:R-:W-:Y:S01]  /*8220*/  IADD3 R12, P5, P6, R9, R2, R15 ;  /* 0x00000002090c7210 */ /* 0x000fe20007ebe00f */
[----:B------:R-:W-:Y:S01]  /*8230*/  @P4 STG.E.U16 desc[UR12][R2.64+0xf0], R148 ;  /* 0x0000f09402004986 */ /* 0x000fe2000c10150c */
[----:B------:R-:W-:Y:S01]  /*8240*/  ISETP.GT.AND P4, PT, R0, 0x78, P3 ;  /* 0x000000780000780c */ /* 0x000fe20001f84270 */
[-C--:B------:R-:W-:Y:S01]  /*8250*/  FMUL R52, R52, R8.reuse ;  /* 0x0000000834347220 */ /* 0x080fe20000400000 */
[C---:B------:R-:W-:Y:S01]  /*8260*/  ISETP.GT.AND P3, PT, R0.reuse, 0x79, P3 ;  /* 0x000000790000780c */ /* 0x040fe20001f64270 */
[----:B------:R0:W-:Y:S01]  /*8270*/  @P2 STG.E.U16 desc[UR12][R2.64+0xf2], R149 ;  /* 0x0000f29502002986 */ /* 0x0001e2000c10150c */
[----:B------:R-:W-:Y:S01]  /*8280*/  IADD3.X R13, R7, R3, R13, P5, P6 ;  /* 0x00000003070d7210 */ /* 0x000fe20002fec40d */
[-C--:B------:R-:W-:Y:S01]  /*8290*/  FMUL R53, R53, R8.reuse ;  /* 0x0000000835357220 */ /* 0x080fe20000400000 */
[----:B------:R-:W-:Y:S01]  /*82a0*/  ISETP.GT.AND P5, PT, R0, 0x1, P1 ;  /* 0x000000010000780c */ /* 0x000fe20000fa4270 */
[-C--:B------:R-:W-:Y:S01]  /*82b0*/  FMUL R54, R54, R8.reuse ;  /* 0x0000000836367220 */ /* 0x080fe20000400000 */
[----:B------:R-:W-:Y:S01]  /*82c0*/  ISETP.GT.AND P2, PT, R0, RZ, P0 ;  /* 0x000000ff0000720c */ /* 0x000fe20000744270 */
[-C--:B------:R-:W-:Y:S01]  /*82d0*/  FMUL R55, R55, R8.reuse ;  /* 0x0000000837377220 */ /* 0x080fe20000400000 */
[----:B------:R-:W-:Y:S01]  /*82e0*/  F2FP.BF16.F32.PACK_AB R45, RZ, R45 ;  /* 0x0000002dff2d723e */ /* 0x000fe200000010ff */
[----:B------:R-:W-:Y:S01]  /*82f0*/  FMUL R56, R56, R8 ;  /* 0x0000000838387220 */ /* 0x000fe20000400000 */
[----:B------:R-:W-:Y:S01]  /*8300*/  F2FP.BF16.F32.PACK_AB R46, RZ, R46 ;  /* 0x0000002eff2e723e */ /* 0x000fe200000010ff */
[----:B------:R-:W-:Y:S01]  /*8310*/  FMUL R57, R57, R8 ;  /* 0x0000000839397220 */ /* 0x000fe20000400000 */
[----:B------:R-:W-:Y:S01]  /*8320*/  F2FP.BF16.F32.PACK_AB R47, RZ, R47 ;  /* 0x0000002fff2f723e */ /* 0x000fe200000010ff */
[----:B0-----:R-:W-:Y:S01]  /*8330*/  @P4 IMAD.MOV.U32 R2, RZ, RZ, R4 ;  /* 0x000000ffff024224 */ /* 0x001fe200078e0004 */
[----:B------:R-:W-:Y:S01]  /*8340*/  F2FP.BF16.F32.PACK_AB R48, RZ, R48 ;  /* 0x00000030ff30723e */ /* 0x000fe200000010ff */
[----:B------:R-:W-:Y:S01]  /*8350*/  @P4 IMAD.MOV.U32 R3, RZ, RZ, R5 ;  /* 0x000000ffff034224 */ /* 0x000fe200078e0005 */
[----:B------:R-:W-:Y:S01]  /*8360*/  F2FP.BF16.F32.PACK_AB R49, RZ, R49 ;  /* 0x00000031ff31723e */ /* 0x000fe200000010ff */
[----:B------:R-:W-:Y:S01]  /*8370*/  FMUL R58, R58, R8 ;  /* 0x000000083a3a7220 */ /* 0x000fe20000400000 */
[----:B------:R-:W-:Y:S01]  /*8380*/  F2FP.BF16.F32.PACK_AB R50, RZ, R50 ;  /* 0x00000032ff32723e */ /* 0x000fe200000010ff */
[-C--:B------:R-:W-:Y:S01]  /*8390*/  FMUL R59, R59, R8.reuse ;  /* 0x000000083b3b7220 */ /* 0x080fe20000400000 */
[----:B------:R0:W-:Y:S01]  /*83a0*/  @P4 STG.E.U16 desc[UR12][R2.64+0xf0], R150 ;  /* 0x0000f09602004986 */ /* 0x0001e2000c10150c */
[----:B------:R-:W-:Y:S01]  /*83b0*/  ISETP.GT.AND P4, PT, R0, RZ, P1 ;  /* 0x000000ff0000720c */ /* 0x000fe20000f84270 */
[-C--:B------:R-:W-:Y:S01]  /*83c0*/  FMUL R60, R60, R8.reuse ;  /* 0x000000083c3c7220 */ /* 0x080fe20000400000 */
[----:B------:R-:W-:Y:S01]  /*83d0*/  F2FP.BF16.F32.PACK_AB R51, RZ, R51 ;  /* 0x00000033ff33723e */ /* 0x000fe200000010ff */
[----:B------:R-:W-:Y:S01]  /*83e0*/  @P3 STG.E.U16 desc[UR12][R4.64+0xf2], R151 ;  /* 0x0000f29704003986 */ /* 0x000fe2000c10150c */
[----:B------:R-:W-:Y:S01]  /*83f0*/  IADD3 R6, P3, R10, R9, RZ ;  /* 0x000000090a067210 */ /* 0x000fe20007f7e0ff */
[----:B------:R-:W-:Y:S01]  /*8400*/  FMUL R61, R61, R8 ;  /* 0x000000083d3d7220 */ /* 0x000fe20000400000 */
[----:B------:R-:W-:Y:S01]  /*8410*/  F2FP.BF16.F32.PACK_AB R52, RZ, R52 ;  /* 0x00000034ff34723e */ /* 0x000fe200000010ff */
[----:B------:R-:W-:Y:S01]  /*8420*/  @P5 STG.E.U16 desc[UR12][R10.64+0x2], R25 ;  /* 0x000002190a005986 */ /* 0x000fe2000c10150c */
[C---:B------:R-:W-:Y:S01]  /*8430*/  ISETP.GT.AND P5, PT, R0.reuse, 0x9, P1 ;  /* 0x000000090000780c */ /* 0x040fe20000fa4270 */
[----:B------:R-:W-:Y:S01]  /*8440*/  IMAD.X R7, R11, 0x1, R7, P3 ;  /* 0x000000010b077824 */ /* 0x000fe200018e0607 */
        /* <DEDUP_REMOVED lines=13> */
[----:B0-----:R-:W-:Y:S01]  /*8520*/  @P3 IMAD.MOV.U32 R2, RZ, RZ, R6 ;  /* 0x000000ffff023224 */ /* 0x001fe200078e0006 */
[----:B------:R-:W-:Y:S01]  /*8530*/  F2FP.BF16.F32.PACK_AB R57, RZ, R57 ;  /* 0x00000039ff39723e */ /* 0x000fe200000010ff */
[----:B------:R-:W-:Y:S01]  /*8540*/  @P3 IMAD.MOV.U32 R3, RZ, RZ, R7 ;  /* 0x000000ffff033224 */ /* 0x000fe200078e0007 */
[----:B------:R-:W-:Y:S01]  /*8550*/  F2FP.BF16.F32.PACK_AB R58, RZ, R58 ;  /* 0x0000003aff3a723e */ /* 0x000fe200000010ff */
[-C--:B------:R-:W-:Y:S01]  /*8560*/  FMUL R66, R66, R8.reuse ;  /* 0x0000000842427220 */ /* 0x080fe20000400000 */
[----:B------:R-:W-:Y:S01]  /*8570*/  F2FP.BF16.F32.PACK_AB R59, RZ, R59 ;  /* 0x0000003bff3b723e */ /* 0x000fe200000010ff */
[-C--:B------:R-:W-:Y:S01]  /*8580*/  FMUL R67, R67, R8.reuse ;  /* 0x0000000843437220 */ /* 0x080fe20000400000 */
[----:B------:R0:W-:Y:S01]  /*8590*/  @P3 STG.E.U16 desc[UR12][R2.64+0x2], R27 ;  /* 0x0000021b02003986 */ /* 0x0001e2000c10150c */
        /* <DEDUP_REMOVED lines=21> */
[----:B------:R-:W-:Y:S01]  /*86f0*/  FMUL R73, R73, R8 ;  /* 0x0000000849497220 */ /* 0x000fe20000400000 */
[----:B------:R-:W-:Y:S01]  /*8700*/  F2FP.BF16.F32.PACK_AB R65, RZ, R65 ;  /* 0x00000041ff41723e */ /* 0x000fe200000010ff */
[----:B------:R-:W-:Y:S01]  /*8710*/  @P5 STG.E.U16 desc[UR12][R10.64+0x22], R33 ;  /* 0x000022210a005986 */ /* 0x000fe2000c10150c */
[----:B------:R-:W-:Y:S01]  /*8720*/  ISETP.GT.AND P5, PT, R0, 0x19, P1 ;  /* 0x000000190000780c */ /* 0x000fe20000fa4270 */
[--C-:B0-----:R-:W-:Y:S01]  /*8730*/  @P2 IMAD.MOV.U32 R2, RZ, RZ, R12.reuse ;  /* 0x000000ffff022224 */ /* 0x101fe200078e000c */
[----:B------:R-:W-:Y:S01]  /*8740*/  F2FP.BF16.F32.PACK_AB R66, RZ, R66 ;  /* 0x00000042ff42723e */ /* 0x000fe200000010ff */
[--C-:B------:R-:W-:Y:S01]  /*8750*/  @P2 IMAD.MOV.U32 R3, RZ, RZ, R13.reuse ;  /* 0x000000ffff032224 */ /* 0x100fe200078e000d */
[----:B------:R-:W-:Y:S01]  /*8760*/  F2FP.BF16.F32.PACK_AB R67, RZ, R67 ;  /* 0x00000043ff43723e */ /* 0x000fe200000010ff */
[----:B------:R-:W-:Y:S01]  /*8770*/  FMUL R74, R74, R8 ;  /* 0x000000084a4a7220 */ /* 0x000fe20000400000 */
[----:B------:R-:W-:Y:S01]  /*8780*/  F2FP.BF16.F32.PACK_AB R68, RZ, R68 ;  /* 0x00000044ff44723e */ /* 0x000fe200000010ff */
[-C--:B------:R-:W-:Y:S01]  /*8790*/  FMUL R75, R75, R8.reuse ;  /* 0x000000084b4b7220 */ /* 0x080fe20000400000 */
[----:B------:R0:W-:Y:S01]  /*87a0*/  @P2 STG.E.U16 desc[UR12][R2.64+0x20], R34 ;  /* 0x0000202202002986 */ /* 0x0001e2000c10150c */
        /* <DEDUP_REMOVED lines=9> */
[----:B------:R-:W-:Y:S01]  /*8840*/  FMUL R80, R80, R8 ;  /* 0x0000000850507220 */ /* 0x000fe20000400000 */
[----:B------:R-:W-:Y:S01]  /*8850*/  F2FP.BF16.F32.PACK_AB R73, RZ, R73 ;  /* 0x00000049ff49723e */ /* 0x000fe200000010ff */
[--C-:B0-----:R-:W-:Y:S01]  /*8860*/  @P3 IMAD.MOV.U32 R2, RZ, RZ, R12.reuse ;  /* 0x000000ffff023224 */ /* 0x101fe200078e000c */
[----:B------:R-:W-:Y:S01]  /*8870*/  F2FP.BF16.F32.PACK_AB R74, RZ, R74 ;  /* 0x0000004aff4a723e */ /* 0x000fe200000010ff */
[--C-:B------:R-:W-:Y:S01]  /*8880*/  @P3 IMAD.MOV.U32 R3, RZ, RZ, R13.reuse ;  /* 0x000000ffff033224 */ /* 0x100fe200078e000d */
[----:B------:R-:W-:Y:S01]  /*8890*/  ISETP.GT.AND P6, PT, R0, 0x68, P0 ;  /* 0x000000680000780c */ /* 0x000fe200007c4270 */
[-C--:B------:R-:W-:Y:S01]  /*88a0*/  FMUL R81, R81, R8.reuse ;  /* 0x0000000851517220 */ /* 0x080fe20000400000 */
[----:B------:R-:W-:Y:S01]  /*88b0*/  F2FP.BF16.F32.PACK_AB R75, RZ, R75 ;  /* 0x0000004bff4b723e */ /* 0x000fe200000010ff */
[-C--:B------:R-:W-:Y:S01]  /*88c0*/  FMUL R82, R82, R8.reuse ;  /* 0x0000000852527220 */ /* 0x080fe20000400000 */
[----:B------:R0:W-:Y:S01]  /*88d0*/  @P3 STG.E.U16 desc[UR12][R2.64+0x22], R35 ;  /* 0x0000222302003986 */ /* 0x0001e2000c10150c */
        /* <DEDUP_REMOVED lines=17> */
[----:B------:R-:W-:Y:S01]  /*89f0*/  FMUL R8, R87, R8 ;  /* 0x0000000857087220 */ /* 0x000fe20000400000 */
[----:B------:R0:W-:Y:S01]  /*8a00*/  @P2 STG.E.U16 desc[UR12][R2.64+0x30], R38 ;  /* 0x0000302602002986 */ /* 0x0001e2000c10150c */
[----:B------:R-:W-:-:S02]  /*8a10*/  ISETP.GT.AND P2, PT, R0, 0x20, P0 ;  /* 0x000000200000780c */ /* 0x000fc40000744270 */
[----:B------:R-:W-:Y:S02]  /*8a20*/  F2FP.BF16.F32.PACK_AB R82, RZ, R82 ;  /* 0x00000052ff52723e */ /* 0x000fe400000010ff */
[----:B------:R-:W-:Y:S02]  /*8a30*/  F2FP.BF16.F32.PACK_AB R83, RZ, R83 ;  /* 0x00000053ff53723e */ /* 0x000fe400000010ff */
[----:B------:R-:W-:Y:S02]  /*8a40*/  F2FP.BF16.F32.PACK_AB R84, RZ, R84 ;  /* 0x00000054ff54723e */ /* 0x000fe400000010ff */
[----:B------:R-:W-:Y:S02]  /*8a50*/  F2FP.BF16.F32.PACK_AB R85, RZ, R85 ;  /* 0x00000055ff55723e */ /* 0x000fe400000010ff */
[----:B------:R-:W-:Y:S01]  /*8a60*/  F2FP.BF16.F32.PACK_AB R86, RZ, R86 ;  /* 0x00000056ff56723e */ /* 0x000fe200000010ff */
[----:B0-----:R-:W-:Y:S02]  /*8a70*/  @P3 IMAD.MOV.U32 R2, RZ, RZ, R12 ;  /* 0x000000ffff023224 */ /* 0x001fe400078e000c */
[----:B------:R-:W-:-:S05]  /*8a80*/  @P3 IMAD.MOV.U32 R3, RZ, RZ, R13 ;  /* 0x000000ffff033224 */ /* 0x000fca00078e000d */
[----:B------:R0:W-:Y:S01]  /*8a90*/  @P3 STG.E.U16 desc[UR12][R2.64+0x32], R39 ;  /* 0x0000322702003986 */ /* 0x0001e2000c10150c */
[----:B------:R-:W-:-:S03]  /*8aa0*/  ISETP.GT.AND P3, PT, R0, 0x21, P0 ;  /* 0x000000210000780c */ /* 0x000fc60000764270 */
[----:B------:R-:W-:Y:S01]  /*8ab0*/  @P4 STG.E.U16 desc[UR12][R10.64+0x40], R40 ;  /* 0x000040280a004986 */ /* 0x000fe2000c10150c */
[----:B------:R-:W-:-:S03]  /*8ac0*/  ISETP.GT.AND P4, PT, R0, 0x28, P1 ;  /* 0x000000280000780c */ /* 0x000fc60000f84270 */
[----:B------:R-:W-:Y:S01]  /*8ad0*/  @P5 STG.E.U16 desc[UR12][R10.64+0x42], R41 ;  /* 0x000042290a005986 */ /* 0x000fe2000c10150c */
[----:B------:R-:W-:Y:S01]  /*8ae0*/  ISETP.GT.AND P5, PT, R0, 0x29, P1 ;  /* 0x000000290000780c */ /* 0x000fe20000fa4270 */
[----:B0-----:R-:W-:Y:S02]  /*8af0*/  @P2 IMAD.MOV.U32 R2, RZ, RZ, R12 ;  /* 0x000000ffff022224 */ /* 0x001fe400078e000c */
[----:B------:R-:W-:-:S05]  /*8b00*/  @P2 IMAD.MOV.U32 R3, RZ, RZ, R13 ;  /* 0x000000ffff032224 */ /* 0x000fca00078e000d */
[----:B------:R0:W-:Y:S01]  /*8b10*/  @P2 STG.E.U16 desc[UR12][R2.64+0x40], R42 ;  /* 0x0000402a02002986 */ /* 0x0001e2000c10150c */
[----:B------:R-:W-:Y:S01]  /*8b20*/  ISETP.GT.AND P2, PT, R0, 0x28, P0 ;  /* 0x000000280000780c */ /* 0x000fe20000744270 */
        /* <DEDUP_REMOVED lines=111> */
[C---:B------:R-:W-:Y:S02]  /*9220*/  ISETP.GT.AND P3, PT, R0.reuse, 0x78, P1 ;  /* 0x000000780000780c */ /* 0x040fe40000f64270 */
[C---:B------:R-:W-:Y:S01]  /*9230*/  ISETP.GT.AND P1, PT, R0.reuse, 0x79, P1 ;  /* 0x000000790000780c */ /* 0x040fe20000f24270 */
[----:B------:R-:W-:Y:S01]  /*9240*/  @P4 STG.E.U16 desc[UR12][R10.64+0xe0], R80 ;  /* 0x0000e0500a004986 */ /* 0x000fe2000c10150c */
[C---:B------:R-:W-:Y:S02]  /*9250*/  ISETP.GT.AND P4, PT, R0.reuse, 0x71, P0 ;  /* 0x000000710000780c */ /* 0x040fe40000784270 */
[----:B------:R-:W-:Y:S01]  /*9260*/  ISETP.GT.AND P0, PT, R0, 0x79, P0 ;  /* 0x000000790000780c */ /* 0x000fe20000704270 */
[----:B------:R-:W-:Y:S01]  /*9270*/  @P2 STG.E.U16 desc[UR12][R10.64+0xe2], R81 ;  /* 0x0000e2510a002986 */ /* 0x000fe2000c10150c */
[----:B0-----:R-:W-:Y:S02]  /*9280*/  @P5 IMAD.MOV.U32 R2, RZ, RZ, R12 ;  /* 0x000000ffff025224 */ /* 0x001fe400078e000c */
[----:B------:R-:W-:-:S05]  /*9290*/  @P5 IMAD.MOV.U32 R3, RZ, RZ, R13 ;  /* 0x000000ffff035224 */ /* 0x000fca00078e000d */
[----:B------:R0:W-:Y:S02]  /*92a0*/  @P5 STG.E.U16 desc[UR12][R2.64+0xe0], R82 ;  /* 0x0000e05202005986 */ /* 0x0001e4000c10150c */
[----:B0-----:R-:W-:Y:S02]  /*92b0*/  @P4 IMAD.MOV.U32 R2, RZ, RZ, R12 ;  /* 0x000000ffff024224 */ /* 0x001fe400078e000c */
[----:B------:R-:W-:-:S05]  /*92c0*/  @P4 IMAD.MOV.U32 R3, RZ, RZ, R13 ;  /* 0x000000ffff034224 */ /* 0x000fca00078e000d */
[----:B------:R0:W-:Y:S04]  /*92d0*/  @P4 STG.E.U16 desc[UR12][R2.64+0xe2], R83 ;  /* 0x0000e25302004986 */ /* 0x0001e8000c10150c */
[----:B------:R1:W-:Y:S04]  /*92e0*/  @P3 STG.E.U16 desc[UR12][R10.64+0xf0], R84 ;  /* 0x0000f0540a003986 */ /* 0x0003e8000c10150c */
[----:B------:R1:W-:Y:S01]  /*92f0*/  @P1 STG.E.U16 desc[UR12][R10.64+0xf2], R85 ;  /* 0x0000f2550a001986 */ /* 0x0003e2000c10150c */
[----:B0-----:R-:W-:Y:S02]  /*9300*/  @P6 IMAD.MOV.U32 R2, RZ, RZ, R12 ;  /* 0x000000ffff026224 */ /* 0x001fe400078e000c */
[----:B------:R-:W-:-:S05]  /*9310*/  @P6 IMAD.MOV.U32 R3, RZ, RZ, R13 ;  /* 0x000000ffff036224 */ /* 0x000fca00078e000d */
[----:B------:R1:W-:Y:S01]  /*9320*/  @P6 STG.E.U16 desc[UR12][R2.64+0xf0], R86 ;  /* 0x0000f05602006986 */ /* 0x0003e2000c10150c */
[----:B------:R-:W-:Y:S05]  /*9330*/  @!P0 EXIT ;  /* 0x000000000000894d */ /* 0x000fea0003800000 */
[----:B------:R-:W-:-:S05]  /*9340*/  F2FP.BF16.F32.PACK_AB R8, RZ, R8 ;  /* 0x00000008ff08723e */ /* 0x000fca00000010ff */
[----:B------:R-:W-:Y:S01]  /*9350*/  STG.E.U16 desc[UR12][R12.64+0xf2], R8 ;  /* 0x0000f2080c007986 */ /* 0x000fe2000c10150c */
[----:B------:R-:W-:Y:S05]  /*9360*/  EXIT ;  /* 0x000000000000794d */ /* 0x000fea0003800000 */
.L_x_14:
[----:B------:R-:W-:-:S13]  /*9370*/  ISETP.NE.AND P0, PT, R5, RZ, PT ;  /* 0x000000ff0500720c */ /* 0x000fda0003f05270 */
[----:B------:R-:W-:Y:S05]  /*9380*/  @P0 EXIT ;  /* 0x000000000000094d */ /* 0x000fea0003800000 */
[----:B------:R-:W-:Y:S01]  /*9390*/  ELECT P0, URZ, PT ;  /* 0x00000000003f782f */ /* 0x000fe20003800000 */
[----:B------:R-:W-:-:S12]  /*93a0*/  BSSY B0, `(.L_x_279) ;  /* 0x000008f000007945 */ /* 0x000fd80003800000 */
[----:B------:R-:W-:Y:S05]  /*93b0*/  @!P0 BRA `(.L_x_280) ;  /* 0x0000000800348947 */ /* 0x000fea0003800000 */
[----:B------:R-:W-:-:S13]  /*93c0*/  ISETP.GE.AND P0, PT, R3, 0x1, PT ;  /* 0x000000010300780c */ /* 0x000fda0003f06270 */
[----:B------:R-:W-:Y:S05]  /*93d0*/  @!P0 BRA `(.L_x_280) ;  /* 0x00000008002c8947 */ /* 0x000fea0003800000 */
[----:B------:R-:W4:Y:S01]  /*93e0*/  S2R R4, SR_CgaCtaId ;  /* 0x0000000000047919 */ /* 0x000f220000008800 */
[----:B------:R-:W-:Y:S01]  /*93f0*/  IMAD.SHL.U32 R20, R12, 0x80, RZ ;  /* 0x000000800c147824 */ /* 0x000fe200078e00ff */
[----:B------:R-:W-:Y:S01]  /*9400*/  ULDC UR4, c[0x0][0x384] ;  /* 0x0000e10000047ab9 */ /* 0x000fe20000000800 */
[----:B------:R-:W-:Y:S01]  /*9410*/  LOP3.LUT P0, RZ, R11, 0x1f, RZ, 0xc0, !PT ;  /* 0x0000001f0bff7812 */ /* 0x000fe2000780c0ff */
[----:B------:R-:W-:Y:S01]  /*9420*/  IMAD.SHL.U32 R19, R13, 0x80, RZ ;  /* 0x000000800d137824 */ /* 0x000fe200078e00ff */
[----:B------:R-:W-:Y:S01]  /*9430*/  ULDC UR5, c[0x0][0x388] ;  /* 0x0000e20000057ab9 */ /* 0x000fe20000000800 */
[----:B------:R-:W-:Y:S01]  /*9440*/  IMAD.HI.U32 R5, R20, UR4, RZ ;  /* 0x0000000414057c27 */ /* 0x000fe2000f8e00ff */
[C---:B------:R-:W-:Y:S02]  /*9450*/  ISETP.NE.AND P1, PT, R14.reuse, RZ, PT ;  /* 0x000000ff0e00720c */ /* 0x040fe40003f25270 */
[----:B--23-5:R-:W-:Y:S02]  /*9460*/  CS2R R8, SRZ ;  /* 0x0000000000087805 */ /* 0x02cfe4000001ff00 */
[----:B------:R-:W-:Y:S01]  /*9470*/  ISETP.NE.OR P0, PT, R14, RZ, !P0 ;  /* 0x000000ff0e00720c */ /* 0x000fe20004705670 */
[----:B------:R-:W-:Y:S01]  /*9480*/  VIADD R25, R3, 0x1 ;  /* 0x0000000103197836 */ /* 0x000fe20000000000 */
[----:B------:R-:W-:Y:S01]  /*9490*/  LOP3.LUT R24, R2, 0x2, RZ, 0xfc, !PT ;  /* 0x0000000202187812 */ /* 0x000fe200078efcff */
[----:B01----:R-:W-:Y:S01]  /*94a0*/  IMAD.MOV.U32 R6, RZ, RZ, 0x1 ;  /* 0x00000001ff067424 */ /* 0x003fe200078e00ff */
[----:B------:R-:W-:Y:S01]  /*94b0*/  CS2R R10, SRZ ;  /* 0x00000000000a7805 */ /* 0x000fe2000001ff00 */
[----:B------:R-:W-:Y:S01]  /*94c0*/  IMAD.MOV.U32 R7, RZ, RZ, RZ ;  /* 0x000000ffff077224 */ /* 0x000fe200078e00ff */
[----:B------:R-:W-:Y:S01]  /*94d0*/  SHF.R.U32.HI R5, RZ, UR5, R5 ;  /* 0x00000005ff057c19 */ /* 0x000fe20008011605 */
[----:B------:R-:W-:-:S02]  /*94e0*/  VIADD R21, R19, 0x40 ;  /* 0x0000004013157836 */ /* 0x000fc40000000000 */
[C---:B----4-:R-:W-:Y:S02]  /*94f0*/  IMAD.SHL.U32 R0, R4.reuse, 0x400, RZ ;  /* 0x0000040004007824 */ /* 0x050fe400078e00ff */
[----:B------:R-:W-:-:S03]  /*9500*/  IMAD.SHL.U32 R4, R4, 0x10, RZ ;  /* 0x0000001004047824 */ /* 0x000fc600078e00ff */
[----:B------:R-:W-:-:S07]  /*9510*/  LOP3.LUT R0, R0, 0x400, RZ, 0xc0, !PT ;  /* 0x0000040000007812 */ /* 0x000fce00078ec0ff */
.L_x_284:
[----:B------:R-:W0:Y:S01]  /*9520*/  S2R R13, SR_CgaCtaId ;  /* 0x00000000000d7919 */ /* 0x000e220000008800 */
[----:B------:R-:W-:-:S04]  /*9530*/  MOV R12, 0x400 ;  /* 0x00000400000c7802 */ /* 0x000fc80000000f00 */
[----:B0-----:R-:W-:Y:S02]  /*9540*/  LEA R14, R13, R12, 0x18 ;  /* 0x0000000c0d0e7211 */ /* 0x001fe400078ec0ff */
[----:B------:R-:W-:-:S03]  /*9550*/  SHF.L.U32 R12, R6, 0x1f, RZ ;  /* 0x0000001f060c7819 */ /* 0x000fc600000006ff */
[----:B------:R-:W-:-:S07]  /*9560*/  IMAD R15, R7, 0x8, R14 ;  /* 0x00000008070f7824 */ /* 0x000fce00078e020e */
.L_x_281:
[----:B0-----:R0:W1:Y:S02]  /*9570*/  SYNCS.PHASECHK.TRANS64.TRYWAIT P2, [R15+URZ+0x38070], R12 ;  /* 0x0380700c0f0075a7 */ /* 0x001064000804017f */
[----:B-1----:R-:W-:Y:S05]  /*9580*/  @!P2 NANOSLEEP.SYNCS 0x989680 ;  /* 0x009896800000a95d */ /* 0x002fea0003900000 */
[----:B------:R-:W1:Y:S02]  /*9590*/  @!P2 SYNCS.PHASECHK.TRANS64 P2, [R15+URZ+0x38070], R12 ;  /* 0x0380700c0f00a5a7 */ /* 0x000e64000804007f */
[----:B-1----:R-:W-:Y:S05]  /*95a0*/  @!P2 BRA `(.L_x_281) ;  /* 0xfffffffc00f0a947 */ /* 0x002fea000383ffff */
[----:B0-----:R-:W0:Y:S02]  /*95b0*/  @!P1 LDC R12, c[0x0][0x580] ;  /* 0x00016000ff0c9b82 */ /* 0x001e240000000800 */
[----:B0-----:R0:W-:Y:S02]  /*95c0*/  @!P1 SYNCS.ARRIVE.TRANS64 RZ, [R15+URZ+0x38000], R12 ;  /* 0x0380000c0fff99a7 */ /* 0x0011e4000800003f */
[----:B0-----:R-:W-:-:S04]  /*95d0*/  PRMT R12, R24, 0x9910, RZ ;  /* 0x00009910180c7816 */ /* 0x001fc800000000ff */
[----:B------:R-:W-:-:S13]  /*95e0*/  ISETP.NE.AND P2, PT, R12, 0x2, PT ;  /* 0x000000020c00780c */ /* 0x000fda0003f45270 */
[----:B------:R-:W-:Y:S05]  /*95f0*/  @P2 BRA `(.L_x_282) ;  /* 0x0000000000042947 */ /* 0x000fea0003800000 */
[----:B------:R-:W-:Y:S01]  /*9600*/  BPT.TRAP 0x1 ;  /* 0x000000040000795c */ /* 0x000fe20000300000 */
.L_x_282:
[----:B------:R-:W-:Y:S05]  /*9610*/  @P0 BRA `(.L_x_283) ;  /* 0x0000000000040947 */ /* 0x000fea0003800000 */
[----:B------:R-:W-:Y:S01]  /*9620*/  BPT.TRAP 0x1 ;  /* 0x000000040000795c */ /* 0x000fe20000300000 */
.L_x_283:
[----:B------:R-:W0:Y:S01]  /*9630*/  LDC R13, c[0x0][0x380] ;  /* 0x0000e000ff0d7b82 */ /* 0x000e220000000800 */
[----:B------:R-:W-:Y:S01]  /*9640*/  R2UR UR4, R5 ;  /* 0x00000000050472ca */ /* 0x000fe200000e0000 */
[----:B------:R-:W-:Y:S01]  /*9650*/  ULDC UR19, c[0x0][0x38c] ;  /* 0x0000e30000137ab9 */ /* 0x000fe20000000800 */
[----:B------:R-:W-:Y:S01]  /*9660*/  R2UR UR10, R20 ;  /* 0x00000000140a72ca */ /* 0x000fe200000e0000 */
[----:B------:R-:W-:Y:S01]  /*9670*/  UISETP.NE.AND UP0, UPT, UR19, 0x1, UPT ;  /* 0x000000011300788c */ /* 0x000fe2000bf05270 */
[----:B------:R-:W-:Y:S01]  /*9680*/  R2UR UR25, R15 ;  /* 0x000000000f1972ca */ /* 0x000fe200000e0000 */
[----:B------:R-:W-:Y:S01]  /*9690*/  ULDC UR23, c[0x0][0x398] ;  /* 0x0000e60000177ab9 */ /* 0x000fe20000000800 */
[----:B------:R-:W-:Y:S01]  /*96a0*/  R2UR UR12, R14 ;  /* 0x000000000e0c72ca */ /* 0x000fe200000e0000 */
[----:B------:R-:W1:Y:S01]  /*96b0*/  LDC.64 R16, c[0x0][0x3d0] ;  /* 0x0000f400ff107b82 */ /* 0x000e620000000a00 */
[----:B------:R-:W-:Y:S01]  /*96c0*/  R2UR UR26, R10 ;  /* 0x000000000a1a72ca */ /* 0x000fe200000e0000 */
[----:B------:R-:W-:Y:S01]  /*96d0*/  ULDC.64 UR30, c[0x0][0x198] ;  /* 0x00006600001e7ab9 */ /* 0x000fe20000000a00 */
[----:B------:R-:W-:Y:S01]  /*96e0*/  ULDC UR36, c[0x0][0x3ec] ;  /* 0x0000fb0000247ab9 */ /* 0x000fe20000000800 */
[----:B------:R-:W-:Y:S01]  /*96f0*/  UIADD3 UR34, UP2, UR30, 0x270, URZ ;  /* 0x000002701e227890 */ /* 0x000fe2000ff5e03f */
[----:B------:R-:W-:Y:S01]  /*9700*/  R2UR UR24, R7 ;  /* 0x00000000071872ca */ /* 0x000fe200000e0000 */
[----:B------:R-:W-:Y:S01]  /*9710*/  ULDC.64 UR8, c[0x0][0x3c0] ;  /* 0x0000f00000087ab9 */ /* 0x000fe20000000a00 */
[----:B------:R-:W-:Y:S01]  /*9720*/  @UP0 ULDC.64 UR6, c[0x0][0x390] ;  /* 0x0000e40000060ab9 */ /* 0x000fe20000000a00 */
[----:B------:R-:W2:Y:S01]  /*9730*/  LDC R18, c[0x0][0x400] ;  /* 0x00010000ff127b82 */ /* 0x000ea20000000800 */
[----:B------:R-:W-:Y:S01]  /*9740*/  UIADD3.X UR35, URZ, UR31, URZ, UP2, !UPT ;  /* 0x0000001f3f237290 */ /* 0x000fe200097fe43f */
[----:B------:R-:W-:Y:S01]  /*9750*/  VIADD R25, R25, 0xffffffff ;  /* 0xffffffff19197836 */ /* 0x000fe20000000000 */
[----:B------:R-:W-:Y:S01]  /*9760*/  R2UR UR20, R11 ;  /* 0x000000000b1472ca */ /* 0x000fe200000e0000 */
[----:B------:R-:W-:Y:S01]  /*9770*/  ULDC.64 UR28, c[0x0][0x3f0] ;  /* 0x0000fc00001c7ab9 */ /* 0x000fe20000000a00 */
[----:B------:R-:W-:Y:S01]  /*9780*/  R2UR UR21, R9 ;  /* 0x00000000091572ca */ /* 0x000fe200000e0000 */
[----:B------:R-:W-:Y:S01]  /*9790*/  USHF.L.U32 UR26, UR26, 0x5, URZ ;  /* 0x000000051a1a7899 */ /* 0x000fe2000800063f */
[----:B------:R-:W-:Y:S01]  /*97a0*/  R2UR UR22, R8 ;  /* 0x00000000081672ca */ /* 0x000fe200000e0000 */
[----:B------:R-:W3:Y:S01]  /*97b0*/  LDC.64 R22, c[0x0][0x3e0] ;  /* 0x0000f800ff167b82 */ /* 0x000ee20000000a00 */
[----:B0-----:R-:W-:Y:S01]  /*97c0*/  ISETP.NE.AND P2, PT, R13, 0x1, PT ;  /* 0x000000010d00780c */ /* 0x001fe20003f45270 */
[----:B------:R-:W-:Y:S01]  /*97d0*/  UIADD3 UR25, UR25, 0x38000, URZ ;  /* 0x0003800019197890 */ /* 0x000fe2000fffe03f */
[----:B------:R-:W-:Y:S01]  /*97e0*/  ISETP.GT.AND P6, PT, R25, 0x1, PT ;  /* 0x000000011900780c */ /* 0x000fe20003fc4270 */
[----:B------:R-:W-:Y:S01]  /*97f0*/  ULEA UR24, UR24, UR12, 0xd ;  /* 0x0000000c18187291 */ /* 0x000fe2000f8e683f */
[----:B------:R-:W-:Y:S01]  /*9800*/  UMOV UR37, 0x30000 ;  /* 0x0003000000257882 */ /* 0x000fe20000000000 */
[----:B------:R-:W-:Y:S01]  /*9810*/  UMOV UR32, 0x0 ;  /* 0x0000000000207882 */ /* 0x000fe20000000000 */
[----:B------:R-:W-:Y:S01]  /*9820*/  UMOV UR33, 0x10000000 ;  /* 0x1000000000217882 */ /* 0x000fe20000000000 */
[----:B------:R-:W-:-:S02]  /*9830*/  UMOV UR12, UR20 ;  /* 0x00000014000c7c82 */ /* 0x000fc40008000000 */
[----:B------:R-:W-:Y:S02]  /*9840*/  UMOV UR13, UR21 ;  /* 0x00000015000d7c82 */ /* 0x000fe40008000000 */
[----:B------:R-:W-:Y:S02]  /*9850*/  UMOV UR14, UR22 ;  /* 0x00000016000e7c82 */ /* 0x000fe40008000000 */
[----:B------:R-:W-:-:S05]  /*9860*/  @P2 IMAD.U32 R12, RZ, RZ, UR4 ;  /* 0x00000004ff0c2e24 */ /* 0x000fca000f8e00ff */
[----:B------:R-:W-:Y:S01]  /*9870*/  @P2 R2UR UR10, R12 ;  /* 0x000000000c0a22ca */ /* 0x000fe200000e0000 */
[C---:B------:R-:W-:Y:S02]  /*9880*/  IMAD R12, R7.reuse, 0x1000, R0 ;  /* 0x00001000070c7824 */ /* 0x040fe400078e0200 */
[----:B------:R-:W-:Y:S02]  /*9890*/  VIADD R7, R7, 0x1 ;  /* 0x0000000107077836 */ /* 0x000fe40000000000 */
[----:B------:R-:W-:Y:S02]  /*98a0*/  IMAD R12, R12, 0x2, R14 ;  /* 0x000000020c0c7824 */ /* 0x000fe400078e020e */
[----:B------:R-:W1:Y:S01]  /*98b0*/  LDC.64 R14, c[0x0][0x3f8] ;  /* 0x0000fe00ff0e7b82 */ /* 0x000e620000000a00 */
[C---:B------:R-:W-:Y:S02]  /*98c0*/  ISETP.NE.AND P5, PT, R7.reuse, 0xe, PT ;  /* 0x0000000e0700780c */ /* 0x040fe40003fa5270 */
[----:B------:R-:W-:Y:S01]  /*98d0*/  R2UR UR11, R12 ;  /* 0x000000000c0b72ca */ /* 0x000fe200000e0000 */
[----:B------:R-:W-:Y:S01]  /*98e0*/  VIADD R12, R10, 0x1 ;  /* 0x000000010a0c7836 */ /* 0x000fe20000000000 */
[----:B------:R-:W-:Y:S01]  /*98f0*/  SEL R7, R7, RZ, P5 ;  /* 0x000000ff07077207 */ /* 0x000fe20002800000 */
[----:B------:R-:W-:-:S02]  /*9900*/  UIMAD.WIDE.U32 UR4, UR10, UR6, URZ ;  /* 0x000000060a0472a5 */ /* 0x000fc4000f8e003f */
[----:B------:R-:W-:Y:S01]  /*9910*/  UIADD3 UR4, -UR10, URZ, URZ ;  /* 0x0000003f0a047290 */ /* 0x000fe2000fffe13f */
[----:B------:R-:W-:Y:S01]  /*9920*/  ISETP.NE.AND P2, PT, R12, UR15, PT ;  /* 0x0000000f0c007c0c */ /* 0x000fe2000bf45270 */
[----:B------:R-:W-:Y:S01]  /*9930*/  UMOV UR18, UR10 ;  /* 0x0000000a00127c82 */ /* 0x000fe20008000000 */
[----:B------:R-:W-:Y:S02]  /*9940*/  @UP0 USHF.R.U32.HI UR18, URZ, UR7, UR5 ;  /* 0x000000073f120299 */ /* 0x000fe40008011605 */
[----:B------:R-:W-:Y:S01]  /*9950*/  UISETP.NE.AND UP0, UPT, UR23, 0x1, UPT ;  /* 0x000000011700788c */ /* 0x000fe2000bf05270 */
[----:B------:R-:W-:Y:S01]  /*9960*/  IMAD R13, R13, UR4, R20 ;  /* 0x000000040d0d7c24 */ /* 0x000fe2000f8e0214 */
[----:B------:R-:W-:Y:S01]  /*9970*/  ULDC.64 UR6, c[0x0][0x3c8] ;  /* 0x0000f20000067ab9 */ /* 0x000fe20000000a00 */
[----:B------:R-:W-:-:S03]  /*9980*/  UIADD3 UR4, UP1, UR30, 0xf0, URZ ;  /* 0x000000f01e047890 */ /* 0x000fc6000ff3e03f */
[----:B------:R-:W-:Y:S01]  /*9990*/  R2UR UR27, R13 ;  /* 0x000000000d1b72ca */ /* 0x000fe200000e0000 */
[----:B------:R-:W-:Y:S02]  /*99a0*/  UIADD3.X UR5, URZ, UR31, URZ, UP1, !UPT ;  /* 0x0000001f3f057290 */ /* 0x000fe40008ffe43f */
[----:B------:R-:W-:Y:S01]  /*99b0*/  UIADD3 UR31, -UR18, URZ, URZ ;  /* 0x0000003f121f7290 */ /* 0x000fe2000fffe13f */
[----:B-1----:R-:W-:Y:S01]  /*99c0*/  IMAD R13, R9, R16, R15 ;  /* 0x00000010090d7224 */ /* 0x002fe200078e020f */
[----:B------:R-:W-:Y:S01]  /*99d0*/  @UP0 ULDC UR16, c[0x0][0x39c] ;  /* 0x0000e70000100ab9 */ /* 0x000fe20000000800 */
[C---:B------:R-:W-:Y:S01]  /*99e0*/  IMAD R10, R11.reuse, UR7, R14 ;  /* 0x000000070b0a7c24 */ /* 0x040fe2000f8e020e */
[----:B------:R-:W-:Y:S01]  /*99f0*/  UIMAD.WIDE.U32 UR16, UR18, UR16, URZ ;  /* 0x00000010121072a5 */ /* 0x000fe2000f8e003f */
[----:B------:R-:W-:Y:S01]  /*9a00*/  VIADD R15, R11, 0x1 ;  /* 0x000000010b0f7836 */ /* 0x000fe20000000000 */
[----:B------:R-:W-:Y:S01]  /*9a10*/  @UP0 ULDC UR7, c[0x0][0x3a0] ;  /* 0x0000e80000070ab9 */ /* 0x000fe20000000800 */
[----:B------:R-:W-:Y:S01]  /*9a20*/  @P2 IMAD.MOV R15, RZ, RZ, R11 ;  /* 0x000000ffff0f2224 */ /* 0x000fe200078e020b */
[----:B------:R-:W-:Y:S01]  /*9a30*/  UMOV UR30, UR18 ;  /* 0x00000012001e7c82 */ /* 0x000fe20008000000 */
[----:B------:R-:W-:Y:S01]  /*9a40*/  IMAD.U32 R13, R13, 0x20, R10 ;  /* 0x000000200d0d7824 */ /* 0x000fe200078e000a */
[----:B------:R-:W-:Y:S01]  /*9a50*/  UIMAD UR27, UR27, UR8, UR36 ;  /* 0x000000081b1b72a4 */ /* 0x000fe2000f8e0224 */
[----:B--2---:R-:W-:Y:S01]  /*9a60*/  IMAD R10, R8, R17, R18 ;  /* 0x00000011080a7224 */ /* 0x004fe200078e0212 */
[----:B---3--:R-:W-:Y:S01]  /*9a70*/  ISETP.NE.AND P3, PT, R15, R22, PT ;  /* 0x000000160f00720c */ /* 0x008fe20003f65270 */
[----:B------:R-:W-:Y:S01]  /*9a80*/  UIMAD UR8, UR19, UR31, UR10 ;  /* 0x0000001f130872a4 */ /* 0x000fe2000f8e020a */
[----:B------:R-:W-:Y:S01]  /*9a90*/  R2UR UR16, R4 ;  /* 0x00000000041072ca */ /* 0x000fe200000e0000 */
[----:B------:R-:W-:Y:S01]  /*9aa0*/  IMAD.U32 R10, R10, 0x400, R13 ;  /* 0x000004000a0a7824 */ /* 0x000fe200078e000d */
[----:B------:R-:W-:Y:S01]  /*9ab0*/  @UP0 USHF.R.U32.HI UR30, URZ, UR7, UR17 ;  /* 0x000000073f1e0299 */ /* 0x000fe20008011611 */
[----:B------:R-:W-:Y:S01]  /*9ac0*/  VIADD R14, R9, 0x1 ;  /* 0x00000001090e7836 */ /* 0x000fe20000000000 */
[----:B------:R-:W-:Y:S01]  /*9ad0*/  R2UR UR10, R21 ;  /* 0x00000000150a72ca */ /* 0x000fe200000e0000 */
[----:B------:R-:W-:Y:S01]  /*9ae0*/  UIMAD UR28, UR8, UR9, UR28 ;  /* 0x00000009081c72a4 */ /* 0x000fe2000f8e021c */
[----:B------:R-:W-:Y:S01]  /*9af0*/  R2UR UR31, R10 ;  /* 0x000000000a1f72ca */ /* 0x000fe200000e0000 */
[----:B------:R-:W-:Y:S01]  /*9b00*/  UIADD3 UR7, -UR30, URZ, URZ ;  /* 0x0000003f1e077290 */ /* 0x000fe2000fffe13f */
[----:B------:R-:W-:Y:S01]  /*9b10*/  VIADD R13, R8, 0x1 ;  /* 0x00000001080d7836 */ /* 0x000fe20000000000 */
[----:B------:R-:W-:Y:S01]  /*9b20*/  UIADD3 UR8, UR11, 0x1d000, URZ ;  /* 0x0001d0000b087890 */ /* 0x000fe2000fffe03f */
[----:B------:R-:W-:Y:S01]  /*9b30*/  SEL R10, R12, RZ, P2 ;  /* 0x000000ff0c0a7207 */ /* 0x000fe20001000000 */
[----:B------:R-:W-:Y:S01]  /*9b40*/  @P3 IMAD.MOV R14, RZ, RZ, R9 ;  /* 0x000000ffff0e3224 */ /* 0x000fe200078e0209 */
[----:B------:R-:W-:Y:S01]  /*9b50*/  UIMAD UR7, UR23, UR7, UR18 ;  /* 0x00000007170772a4 */ /* 0x000fe2000f8e0212 */
[----:B------:R-:W-:Y:S01]  /*9b60*/  R2UR UR18, R19 ;  /* 0x00000000131272ca */ /* 0x000fe200000e0000 */
[----:B------:R-:W-:Y:S01]  /*9b70*/  ULOP3.LUT UR19, UR26, 0x10, UR16, 0xf8, !UPT ;  /* 0x000000101a137892 */ /* 0x000fe2000f8ef810 */
[----:B------:R-:W-:Y:S01]  /*9b80*/  SEL R9, RZ, 0x1, P5 ;  /* 0x00000001ff097807 */ /* 0x000fe20002800000 */
[----:B------:R-:W-:Y:S01]  /*9b90*/  UIMAD UR29, UR7, UR6, UR29 ;  /* 0x00000006071d72a4 */ /* 0x000fe2000f8e021d */
[----:B------:R-:W-:Y:S01]  /*9ba0*/  ISETP.NE.AND P4, PT, R14, R23, PT ;  /* 0x000000170e00720c */ /* 0x000fe20003f85270 */
[----:B------:R-:W-:Y:S01]  /*9bb0*/  UIADD3 UR16, UR11, 0x1c000, URZ ;  /* 0x0001c0000b107890 */ /* 0x000fe2000fffe03f */
[----:B------:R-:W-:Y:S01]  /*9bc0*/  LOP3.LUT R6, R6, R9, RZ, 0x3c, !PT ;  /* 0x0000000906067212 */ /* 0x000fe200078e3cff */
[----:B------:R-:W-:Y:S01]  /*9bd0*/  UPRMT UR6, UR31, 0x5410, URZ ;  /* 0x000054101f067896 */ /* 0x000fe2000800003f */
[----:B------:R-:W-:Y:S01]  /*9be0*/  SEL R11, R15, RZ, P3 ;  /* 0x000000ff0f0b7207 */ /* 0x000fe20001800000 */
[----:B------:R-:W-:Y:S01]  /*9bf0*/  UMOV UR17, UR25 ;  /* 0x0000001900117c82 */ /* 0x000fe20008000000 */
[----:B------:R-:W-:Y:S01]  /*9c00*/  UMOV UR9, UR25 ;  /* 0x0000001900097c82 */ /* 0x000fe20008000000 */
[----:B------:R-:W-:Y:S01]  /*9c10*/  UMOV UR11, UR19 ;  /* 0x00000013000b7c82 */ /* 0x000fe20008000000 */
[----:B------:R-:W-:-:S04]  /*9c20*/  SEL R9, R14, RZ, P4 ;  /* 0x000000ff0e097207 */ /* 0x000fc80002000000 */
[----:B------:R4:W-:Y:S01]  /*9c30*/  UTMALDG.5D.IM2COL [UR24], [UR4], UR6 ;  /* 0x00000018040073b4 */ /* 0x0009e20008060006 */
[----:B------:R-:W-:-:S04]  /*9c40*/  @P4 IMAD.MOV R13, RZ, RZ, R8 ;  /* 0x000000ffff0d4224 */ /* 0x000fc800078e0208 */
[----:B------:R-:W-:Y:S01]  /*9c50*/  IMAD.MOV.U32 R8, RZ, RZ, R13 ;  /* 0x000000ffff087224 */ /* 0x000fe200078e000d */
[----:B------:R4:W-:Y:S01]  /*9c60*/  UTMALDG.5D.MULTICAST [UR16], [UR34], UR37, desc[UR32] ;  /* 0x00002010220073b4 */ /* 0x0009e20008021825 */
[----:B------:R4:W-:Y:S02]  /*9c70*/  UTMALDG.5D.MULTICAST [UR8], [UR34], UR37, desc[UR32] ;  /* 0x00002008220073b4 */ /* 0x0009e40008021825 */
[----:B----4-:R-:W-:Y:S05]  /*9c80*/  @P6 BRA `(.L_x_284) ;  /* 0xfffffff800246947 */ /* 0x010fea000383ffff */
.L_x_280:
[----:B------:R-:W-:Y:S05]  /*9c90*/  BSYNC B0 ;  /* 0x0000000000007941 */ /* 0x000fea0003800000 */
.L_x_279:
[----:B------:R-:W-:Y:S01]  /*9ca0*/  ISETP.GE.U32.AND P0, PT, R3, 0xe, PT ;  /* 0x0000000e0300780c */ /* 0x000fe20003f06070 */
[----:B------:R-:W-:-:S12]  /*9cb0*/  IMAD.MOV.U32 R0, RZ, RZ, 0x1 ;  /* 0x00000001ff007424 */ /* 0x000fd800078e00ff */
[----:B------:R-:W-:Y:S05]  /*9cc0*/  @!P0 BRA `(.L_x_285) ;  /* 0x00000000001c8947 */ /* 0x000fea0003800000 */
[----:B------:R-:W-:-:S05]  /*9cd0*/  SHF.R.U32.HI R4, RZ, 0x1, R3 ;  /* 0x00000001ff047819 */ /* 0x000fca0000011603 */
[----:B------:R-:W-:-:S05]  /*9ce0*/  IMAD.WIDE.U32 R4, R4, -0x6db6db6d, RZ ;  /* 0x9249249304047825 */ /* 0x000fca00078e00ff */
[----:B------:R-:W-:-:S04]  /*9cf0*/  SHF.R.U32.HI R0, RZ, 0x2, R5 ;  /* 0x00000002ff007819 */ /* 0x000fc80000011605 */
[----:B------:R-:W-:-:S04]  /*9d00*/  LOP3.LUT R0, R0, 0x1, RZ, 0xc0, !PT ;  /* 0x0000000100007812 */ /* 0x000fc800078ec0ff */
[----:B------:R-:W-:-:S04]  /*9d10*/  ISETP.NE.U32.AND P0, PT, R0, 0x1, PT ;  /* 0x000000010000780c */ /* 0x000fc80003f05070 */
[----:B------:R-:W-:-:S04]  /*9d20*/  ISETP.NE.U32.AND.EX P0, PT, RZ, RZ, PT, P0 ;  /* 0x000000ffff00720c */ /* 0x000fc80003f05100 */
[----:B------:R-:W-:-:S09]  /*9d30*/  SEL R0, RZ, 0x1, !P0 ;  /* 0x00000001ff007807 */ /* 0x000fd20004000000 */
.L_x_285:
[----:B------:R-:W-:Y:S05]  /*9d40*/  WARPSYNC.ALL ;  /* 0x0000000000007948 */ /* 0x000fea0003800000 */
[----:B------:R-:W-:-:S13]  /*9d50*/  ELECT P0, URZ, PT ;  /* 0x00000000003f782f */ /* 0x000fda0003800000 */
[----:B------:R-:W-:Y:S05]  /*9d60*/  @!P0 EXIT ;  /* 0x000000000000894d */ /* 0x000fea0003800000 */
[----:B------:R-:W-:-:S04]  /*9d70*/  LOP3.LUT R2, R2, 0x2, RZ, 0xfc, !PT ;  /* 0x0000000202027812 */ /* 0x000fc800078efcff */
[----:B------:R-:W-:-:S13]  /*9d80*/  ISETP.NE.AND P0, PT, R2, 0x3, PT ;  /* 0x000000030200780c */ /* 0x000fda0003f05270 */
[----:B------:R-:W-:Y:S05]  /*9d90*/  @!P0 BRA `(.L_x_286) ;  /* 0x0000000000048947 */ /* 0x000fea0003800000 */
[----:B------:R-:W-:Y:S01]  /*9da0*/  BPT.TRAP 0x1 ;  /* 0x000000040000795c */ /* 0x000fe20000300000 */
.L_x_286:
[----:B01----:R-:W0:Y:S01]  /*9db0*/  S2R R7, SR_CgaCtaId ;  /* 0x0000000000077919 */ /* 0x003e220000008800 */
[----:B------:R-:W-:Y:S02]  /*9dc0*/  SHF.R.U32.HI R4, RZ, 0x1, R3 ;  /* 0x00000001ff047819 */ /* 0x000fe40000011603 */
[----:B------:R-:W-:-:S03]  /*9dd0*/  MOV R2, 0x400 ;  /* 0x0000040000027802 */ /* 0x000fc60000000f00 */
[----:B------:R-:W-:-:S05]  /*9de0*/  IMAD.WIDE.U32 R4, R4, -0x6db6db6d, RZ ;  /* 0x9249249304047825 */ /* 0x000fca00078e00ff */
[----:B------:R-:W-:Y:S02]  /*9df0*/  SHF.R.U32.HI R4, RZ, 0x2, R5 ;  /* 0x00000002ff047819 */ /* 0x000fe40000011605 */
[----:B------:R-:W-:-:S03]  /*9e00*/  SHF.L.U32 R5, R0, 0x1f, RZ ;  /* 0x0000001f00057819 */ /* 0x000fc600000006ff */
[----:B------:R-:W-:Y:S01]  /*9e10*/  IMAD R3, R4, -0xe, R3 ;  /* 0xfffffff204037824 */ /* 0x000fe200078e0203 */
[----:B0-----:R-:W-:-:S05]  /*9e20*/  LEA R2, R7, R2, 0x18 ;  /* 0x0000000207027211 */ /* 0x001fca00078ec0ff */
[----:B------:R-:W-:-:S04]  /*9e30*/  VIADD R2, R2, 0x38070 ;  /* 0x0003807002027836 */ /* 0x000fc80000000000 */
[----:B------:R-:W-:-:S07]  /*9e40*/  IMAD R4, R3, 0x8, R2 ;  /* 0x0000000803047824 */ /* 0x000fce00078e0202 */
.L_x_287:
[----:B0-----:R0:W1:Y:S02]  /*9e50*/  SYNCS.PHASECHK.TRANS64.TRYWAIT P0, [R4+URZ], R5 ;  /* 0x00000005040075a7 */ /* 0x001064000800017f */
[----:B-1----:R-:W-:Y:S05]  /*9e60*/  @!P0 NANOSLEEP.SYNCS 0x989680 ;  /* 0x009896800000895d */ /* 0x002fea0003900000 */
[----:B------:R-:W1:Y:S02]  /*9e70*/  @!P0 SYNCS.PHASECHK.TRANS64 P0, [R4+URZ], R5 ;  /* 0x00000005040085a7 */ /* 0x000e64000800007f */
[----:B-1----:R-:W-:Y:S05]  /*9e80*/  @!P0 BRA `(.L_x_287) ;  /* 0xfffffffc00f08947 */ /* 0x002fea000383ffff */
[----:B------:R-:W-:-:S05]  /*9e90*/  VIADD R3, R3, 0x1 ;  /* 0x0000000103037836 */ /* 0x000fca0000000000 */
[----:B------:R-:W-:-:S04]  /*9ea0*/  ISETP.NE.AND P0, PT, R3, 0xe, PT ;  /* 0x0000000e0300780c */ /* 0x000fc80003f05270 */
[----:B0-----:R-:W-:Y:S02]  /*9eb0*/  SEL R5, RZ, 0x1, P0 ;  /* 0x00000001ff057807 */ /* 0x001fe40000000000 */
[----:B------:R-:W-:Y:S02]  /*9ec0*/  SEL R3, R3, RZ, P0 ;  /* 0x000000ff03037207 */ /* 0x000fe40000000000 */
[----:B------:R-:W-:-:S03]  /*9ed0*/  LOP3.LUT R7, R0, R5, RZ, 0x3c, !PT ;  /* 0x0000000500077212 */ /* 0x000fc600078e3cff */
[----:B------:R-:W-:Y:S01]  /*9ee0*/  IMAD R0, R3, 0x8, R2 ;  /* 0x0000000803007824 */ /* 0x000fe200078e0202 */
[----:B------:R-:W-:-:S07]  /*9ef0*/  SHF.L.U32 R5, R7, 0x1f, RZ ;  /* 0x0000001f07057819 */ /* 0x000fce00000006ff */
.L_x_288:
        /* <DEDUP_REMOVED lines=11> */
.L_x_289:
        /* <DEDUP_REMOVED lines=11> */
.L_x_290:
        /* <DEDUP_REMOVED lines=11> */
.L_x_291:
        /* <DEDUP_REMOVED lines=11> */
.L_x_292:
        /* <DEDUP_REMOVED lines=11> */
.L_x_293:
        /* <DEDUP_REMOVED lines=11> */
.L_x_294:
        /* <DEDUP_REMOVED lines=11> */
.L_x_295:
        /* <DEDUP_REMOVED lines=11> */
.L_x_296:
        /* <DEDUP_REMOVED lines=11> */
.L_x_297:
        /* <DEDUP_REMOVED lines=11> */
.L_x_298:
        /* <DEDUP_REMOVED lines=11> */
.L_x_299:
        /* <DEDUP_REMOVED lines=11> */
.L_x_300:
[----:B0-----:R0:W1:Y:S02]  /*a740*/  SYNCS.PHASECHK.TRANS64.TRYWAIT P0, [R3+URZ], R0 ;  /* 0x00000000030075a7 */ /* 0x001064000800017f */
[----:B-1----:R-:W-:Y:S05]  /*a750*/  @!P0 NANOSLEEP.SYNCS 0x989680 ;  /* 0x009896800000895d */ /* 0x002fea0003900000 */
[----:B------:R-:W1:Y:S02]  /*a760*/  @!P0 SYNCS.PHASECHK.TRANS64 P0, [R3+URZ], R0 ;  /* 0x00000000030085a7 */ /* 0x000e64000800007f */
[----:B-1----:R-:W-:Y:S05]  /*a770*/  @P0 EXIT ;  /* 0x000000000000094d */ /* 0x002fea0003800000 */
[----:B------:R-:W-:Y:S05]  /*a780*/  BRA `(.L_x_300) ;  /* 0xfffffffc00ec7947 */ /* 0x000fea000383ffff */
.L_x_301:
[----:B------:R-:W-:-:S00]  /*a790*/  BRA `(.L_x_301) ;  /* 0xfffffffc00fc7947 */ /* 0x000fc0000383ffff */
[----:B------:R-:W-:-:S00]  /*a7a0*/  NOP ;  /* 0x0000000000007918 */ /* 0x000fc00000000000 */
        /* <DEDUP_REMOVED lines=13> */
.L_x_302:


//--------------------- .nv.shared._ZN7cutlass13device_kernelINS_4conv6kernel13ConvUniversalINS1_16ConvProblemShapeILNS1_8OperatorE1ELi3EEENS1_10collective14CollectiveConvINS1_46MainloopSm90TmaGmmaWarpSpecializedImplicitGemmILS5_1ELi14ELi3EN4cute5tupleIJNSA_1CILi2EEENSC_ILi1EEESE_EEENS1_36KernelImplicitTmaWarpSpecializedSm90ELi1EEENSB_IJNSC_ILi128EEESI_NSB_IJNSC_ILi32EEEEEEEEENS_10bfloat16_tESM_NSA_8TiledMMAINSA_8MMA_AtomIJNSA_4SM904GMMA28MMA_64x128x16_F32BF16BF16_SSILNSQ_5MajorE0ELSS_1ELNSQ_7ScaleInE1ELST_1EEEEEENSA_6LayoutINSB_IJSE_SE_SE_EEENSB_IJNSC_ILi0EEESY_SY_EEEEENSB_IJNSA_10UnderscoreES11_S11_EEEEENS7_6detail26Sm90ImplicitGemmTileTraitsINSA_20SM90_TMA_LOAD_IM2COLENSA_14ComposedLayoutINSA_7SwizzleILi2ELi4ELi3EEENSA_18smem_ptr_flag_bitsILi16EEENSW_INSB_IJNSB_IJNSC_ILi8EEENSC_ILi16EEEEEENSB_IJSJ_SE_EEENSB_IJSE_NSC_ILi14EEEEEEEEENSB_IJNSB_IJSJ_NSC_ILi256EEEEEENSB_IJSE_SY_EEENSB_IJSY_NSC_ILi4096EEEEEEEEEEEEEvEENS15_INSA_23SM90_TMA_LOAD_MULTICASTENS17_INS18_ILi3ELi4ELi3EEES1B_NSW_INSB_IJNSB_IJNSC_ILi64EEESD_EEENSB_IJS1C_NSC_ILi4EEEEEES1H_EEENSB_IJNSB_IJSE_NSC_ILi2048EEEEEENSB_IJS1U_NSC_ILi512EEEEEES1N_EEEEEEEvEEEENS_8epilogue10collective6detail29Sm90TmaWarpSpecializedAdapterINS29_15DefaultEpilogueISM_NSB_IJNSB_IJllllEEESE_SY_EEES2E_NS28_6thread17LinearCombinationISM_Li1EffLNS2F_9ScaleType4KindE0ELNS_15FloatRoundStyleE2ESM_EENS_4gemm15EpilogueDefaultEEEEEvvEEEEvNT_6ParamsE --------------------------
	.section	.nv.shared._ZN7cutlass13device_kernelINS_4conv6kernel13ConvUniversalINS1_16ConvProblemShapeILNS1_8OperatorE1ELi3EEENS1_10collective14CollectiveConvINS1_46MainloopSm90TmaGmmaWarpSpecializedImplicitGemmILS5_1ELi14ELi3EN4cute5tupleIJNSA_1CILi2EEENSC_ILi1EEESE_EEENS1_36KernelImplicitTmaWarpSpecializedSm90ELi1EEENSB_IJNSC_ILi128EEESI_NSB_IJNSC_ILi32EEEEEEEEENS_10bfloat16_tESM_NSA_8TiledMMAINSA_8MMA_AtomIJNSA_4SM904GMMA28MMA_64x128x16_F32BF16BF16_SSILNSQ_5MajorE0ELSS_1ELNSQ_7ScaleInE1ELST_1EEEEEENSA_6LayoutINSB_IJSE_SE_SE_EEENSB_IJNSC_ILi0EEESY_SY_EEEEENSB_IJNSA_10UnderscoreES11_S11_EEEEENS7_6detail26Sm90ImplicitGemmTileTraitsINSA_20SM90_TMA_LOAD_IM2COLENSA_14ComposedLayoutINSA_7SwizzleILi2ELi4ELi3EEENSA_18smem_ptr_flag_bitsILi16EEENSW_INSB_IJNSB_IJNSC_ILi8EEENSC_ILi16EEEEEENSB_IJSJ_SE_EEENSB_IJSE_NSC_ILi14EEEEEEEEENSB_IJNSB_IJSJ_NSC_ILi256EEEEEENSB_IJSE_SY_EEENSB_IJSY_NSC_ILi4096EEEEEEEEEEEEEvEENS15_INSA_23SM90_TMA_LOAD_MULTICASTENS17_INS18_ILi3ELi4ELi3EEES1B_NSW_INSB_IJNSB_IJNSC_ILi64EEESD_EEENSB_IJS1C_NSC_ILi4EEEEEES1H_EEENSB_IJNSB_IJSE_NSC_ILi2048EEEEEENSB_IJS1U_NSC_ILi512EEEEEES1N_EEEEEEEvEEEENS_8epilogue10collective6detail29Sm90TmaWarpSpecializedAdapterINS29_15DefaultEpilogueISM_NSB_IJNSB_IJllllEEESE_SY_EEES2E_NS28_6thread17LinearCombinationISM_Li1EffLNS2F_9ScaleType4KindE0ELNS_15FloatRoundStyleE2ESM_EENS_4gemm15EpilogueDefaultEEEEEvvEEEEvNT_6ParamsE,"aw",@nobits
	.sectionflags	@""
	.align	16
	.zero		1024


//--------------------- .nv.shared.reserved.0     --------------------------
	.section	.nv.shared.reserved.0,"aw",@nobits
	.weak		__nv_reservedSMEM_offset_0_alias
	.size		__nv_reservedSMEM_offset_0_alias, 0, 0
	.other		__nv_reservedSMEM_offset_0_alias,@"STO_CUDA_RESERVED_SHARED STV_DEFAULT"
__nv_reservedSMEM_offset_0_alias:
	.zero		0


//--------------------- .nv.global                --------------------------
	.section	.nv.global,"aw",@nobits
.nv.global:
	.type		_ZN39_INTERNAL_5dabb53d_4_k_cu_e9637ada_29194cute1_E,@object
	.size		_ZN39_INTERNAL_5dabb53d_4_k_cu_e9637ada_29194cute1_E,(_ZN39_INTERNAL_5dabb53d_4_k_cu_e9637ada_29194cuda3std3__45__cpo6cbeginE - _ZN39_INTERNAL_5dabb53d_4_k_cu_e9637ada_29194cute1_E)
_ZN39_INTERNAL_5dabb53d_4_k_cu_e9637ada_29194cute1_E:
	.zero		1
	.type		_ZN39_INTERNAL_5dabb53d_4_k_cu_e9637ada_29194cuda3std3__45__cpo6cbeginE,@object
	.size		_ZN39_INTERNAL_5dabb53d_4_k_cu_e9637ada_29194cuda3std3__45__cpo6cbeginE,(_ZN39_INTERNAL_5dabb53d_4_k_cu_e9637ada_29194cuda3std3__48in_placeE - _ZN39_INTERNAL_5dabb53d_4_k_cu_e9637ada_29194cuda3std3__45__cpo6cbeginE)
_ZN39_INTERNAL_5dabb53d_4_k_cu_e9637ada_29194cuda3std3__45__cpo6cbeginE:
	.zero		1
	.type		_ZN39_INTERNAL_5dabb53d_4_k_cu_e9637ada_29194cuda3std3__48in_placeE,@object
	.size		_ZN39_INTERNAL_5dabb53d_4_k_cu_e9637ada_29194cuda3std3__48in_placeE,(_ZN39_INTERNAL_5dabb53d_4_k_cu_e9637ada_29194cuda3std6ranges3__45__cpo9iter_moveE - _ZN39_INTERNAL_5dabb53d_4_k_cu_e9637ada_29194cuda3std3__48in_placeE)
_ZN39_INTERNAL_5dabb53d_4_k_cu_e9637ada_29194cuda3std3__48in_placeE:
	.zero		1
	.type		_ZN39_INTERNAL_5dabb53d_4_k_cu_e9637ada_29194cuda3std6ranges3__45__cpo9iter_moveE,@object
	.size		_ZN39_INTERNAL_5dabb53d_4_k_cu_e9637ada_29194cuda3std6ranges3__45__cpo9iter_moveE,(_ZN39_INTERNAL_5dabb53d_4_k_cu_e9637ada_29194cuda3std3__45__cpo5beginE - _ZN39_INTERNAL_5dabb53d_4_k_cu_e9637ada_29194cuda3std6ranges3__45__cpo9iter_moveE)
_ZN39_INTERNAL_5dabb53d_4_k_cu_e9637ada_29194cuda3std6ranges3__45__cpo9iter_moveE:
	.zero		1
	.type		_ZN39_INTERNAL_5dabb53d_4_k_cu_e9637ada_29194cuda3std3__45__cpo5beginE,@object
	.size		_ZN39_INTERNAL_5dabb53d_4_k_cu_e9637ada_29194cuda3std3__45__cpo5beginE,(_ZN39_INTERNAL_5dabb53d_4_k_cu_e9637ada_29194cuda3std3__441_GLOBAL__N__5dabb53d_4_k_cu_e9637ada_29196ignoreE - _ZN39_INTERNAL_5dabb53d_4_k_cu_e9637ada_29194cuda3std3__45__cpo5beginE)
_ZN39_INTERNAL_5dabb53d_4_k_cu_e9637ada_29194cuda3std3__45__cpo5beginE:
	.zero		1
	.type		_ZN39_INTERNAL_5dabb53d_4_k_cu_e9637ada_29194cuda3std3__441_GLOBAL__N__5dabb53d_4_k_cu_e9637ada_29196ignoreE,@object
	.size		_ZN39_INTERNAL_5dabb53d_4_k_cu_e9637ada_29194cuda3std3__441_GLOBAL__N__5dabb53d_4_k_cu_e9637ada_29196ignoreE,(_ZN39_INTERNAL_5dabb53d_4_k_cu_e9637ada_29194cute7productE - _ZN39_INTERNAL_5dabb53d_4_k_cu_e9637ada_29194cuda3std3__441_GLOBAL__N__5dabb53d_4_k_cu_e9637ada_29196ignoreE)
_ZN39_INTERNAL_5dabb53d_4_k_cu_e9637ada_29194cuda3std3__441_GLOBAL__N__5dabb53d_4_k_cu_e9637ada_29196ignoreE:
	.zero		1
	.type		_ZN39_INTERNAL_5dabb53d_4_k_cu_e9637ada_29194cute7productE,@object
	.size		_ZN39_INTERNAL_5dabb53d_4_k_cu_e9637ada_29194cute7productE,(_ZN39_INTERNAL_5dabb53d_4_k_cu_e9637ada_29194cuda3std3__45__cpo3endE - _ZN39_INTERNAL_5dabb53d_4_k_cu_e9637ada_29194cute7productE)
_ZN39_INTERNAL_5dabb53d_4_k_cu_e9637ada_29194cute7productE:
	.zero		1
	.type		_ZN39_INTERNAL_5dabb53d_4_k_cu_e9637ada_29194cuda3std3__45__cpo3endE,@object
	.size		_ZN39_INTERNAL_5dabb53d_4_k_cu_e9637ada_29194cuda3std3__45__cpo3endE,(_ZN39_INTERNAL_5dabb53d_4_k_cu_e9637ada_29194cuda3std3__419piecewise_constructE - _ZN39_INTERNAL_5dabb53d_4_k_cu_e9637ada_29194cuda3std3__45__cpo3endE)
_ZN39_INTERNAL_5dabb53d_4_k_cu_e9637ada_29194cuda3std3__45__cpo3endE:
	.zero		1
	.type		_ZN39_INTERNAL_5dabb53d_4_k_cu_e9637ada_29194cuda3std3__419piecewise_constructE,@object
	.size		_ZN39_INTERNAL_5dabb53d_4_k_cu_e9637ada_29194cuda3std3__419piecewise_constructE,(_ZN39_INTERNAL_5dabb53d_4_k_cu_e9637ada_29194cuda3std3__45__cpo4cendE - _ZN39_INTERNAL_5dabb53d_4_k_cu_e9637ada_29194cuda3std3__419piecewise_constructE)
_ZN39_INTERNAL_5dabb53d_4_k_cu_e9637ada_29194cuda3std3__419piecewise_constructE:
	.zero		1
	.type		_ZN39_INTERNAL_5dabb53d_4_k_cu_e9637ada_29194cuda3std3__45__cpo4cendE,@object
	.size		_ZN39_INTERNAL_5dabb53d_4_k_cu_e9637ada_29194cuda3std3__45__cpo4cendE,(_ZN39_INTERNAL_5dabb53d_4_k_cu_e9637ada_29194cuda3std6ranges3__45__cpo4swapE - _ZN39_INTERNAL_5dabb53d_4_k_cu_e9637ada_29194cuda3std3__45__cpo4cendE)
_ZN39_INTERNAL_5dabb53d_4_k_cu_e9637ada_29194cuda3std3__45__cpo4cendE:
	.zero		1
	.type		_ZN39_INTERNAL_5dabb53d_4_k_cu_e9637ada_29194cuda3std6ranges3__45__cpo4swapE,@object
	.size		_ZN39_INTERNAL_5dabb53d_4_k_cu_e9637ada_29194cuda3std6ranges3__45__cpo4swapE,(.L_7 - _ZN39_INTERNAL_5dabb53d_4_k_cu_e9637ada_29194cuda3std6ranges3__45__cpo4swapE)
_ZN39_INTERNAL_5dabb53d_4_k_cu_e9637ada_29194cuda3std6ranges3__45__cpo4swapE:
	.zero		1
.L_7:


//--------------------- .nv.constant0._ZN7cutlass13device_kernelINS_4conv6kernel13ConvUniversalINS1_16ConvProblemShapeILNS1_8OperatorE1ELi3EEENS1_10collective14CollectiveConvINS1_46MainloopSm90TmaGmmaWarpSpecializedImplicitGemmILS5_1ELi14ELi3EN4cute5tupleIJNSA_1CILi2EEENSC_ILi1EEESE_EEENS1_36KernelImplicitTmaWarpSpecializedSm90ELi1EEENSB_IJNSC_ILi128EEESI_NSB_IJNSC_ILi32EEEEEEEEENS_10bfloat16_tESM_NSA_8TiledMMAINSA_8MMA_AtomIJNSA_4SM904GMMA28MMA_64x128x16_F32BF16BF16_SSILNSQ_5MajorE0ELSS_1ELNSQ_7ScaleInE1ELST_1EEEEEENSA_6LayoutINSB_IJSE_SE_SE_EEENSB_IJNSC_ILi0EEESY_SY_EEEEENSB_IJNSA_10UnderscoreES11_S11_EEEEENS7_6detail26Sm90ImplicitGemmTileTraitsINSA_20SM90_TMA_LOAD_IM2COLENSA_14ComposedLayoutINSA_7SwizzleILi2ELi4ELi3EEENSA_18smem_ptr_flag_bitsILi16EEENSW_INSB_IJNSB_IJNSC_ILi8EEENSC_ILi16EEEEEENSB_IJSJ_SE_EEENSB_IJSE_NSC_ILi14EEEEEEEEENSB_IJNSB_IJSJ_NSC_ILi256EEEEEENSB_IJSE_SY_EEENSB_IJSY_NSC_ILi4096EEEEEEEEEEEEEvEENS15_INSA_23SM90_TMA_LOAD_MULTICASTENS17_INS18_ILi3ELi4ELi3EEES1B_NSW_INSB_IJNSB_IJNSC_ILi64EEESD_EEENSB_IJS1C_NSC_ILi4EEEEEES1H_EEENSB_IJNSB_IJSE_NSC_ILi2048EEEEEENSB_IJS1U_NSC_ILi512EEEEEES1N_EEEEEEEvEEEENS_8epilogue10collective6detail29Sm90TmaWarpSpecializedAdapterINS29_15DefaultEpilogueISM_NSB_IJNSB_IJllllEEESE_SY_EEES2E_NS28_6thread17LinearCombinationISM_Li1EffLNS2F_9ScaleType4KindE0ELNS_15FloatRoundStyleE2ESM_EENS_4gemm15EpilogueDefaultEEEEEvvEEEEvNT_6ParamsE --------------------------
	.section	.nv.constant0._ZN7cutlass13device_kernelINS_4conv6kernel13ConvUniversalINS1_16ConvProblemShapeILNS1_8OperatorE1ELi3EEENS1_10collective14CollectiveConvINS1_46MainloopSm90TmaGmmaWarpSpecializedImplicitGemmILS5_1ELi14ELi3EN4cute5tupleIJNSA_1CILi2EEENSC_ILi1EEESE_EEENS1_36KernelImplicitTmaWarpSpecializedSm90ELi1EEENSB_IJNSC_ILi128EEESI_NSB_IJNSC_ILi32EEEEEEEEENS_10bfloat16_tESM_NSA_8TiledMMAINSA_8MMA_AtomIJNSA_4SM904GMMA28MMA_64x128x16_F32BF16BF16_SSILNSQ_5MajorE0ELSS_1ELNSQ_7ScaleInE1ELST_1EEEEEENSA_6LayoutINSB_IJSE_SE_SE_EEENSB_IJNSC_ILi0EEESY_SY_EEEEENSB_IJNSA_10UnderscoreES11_S11_EEEEENS7_6detail26Sm90ImplicitGemmTileTraitsINSA_20SM90_TMA_LOAD_IM2COLENSA_14ComposedLayoutINSA_7SwizzleILi2ELi4ELi3EEENSA_18smem_ptr_flag_bitsILi16EEENSW_INSB_IJNSB_IJNSC_ILi8EEENSC_ILi16EEEEEENSB_IJSJ_SE_EEENSB_IJSE_NSC_ILi14EEEEEEEEENSB_IJNSB_IJSJ_NSC_ILi256EEEEEENSB_IJSE_SY_EEENSB_IJSY_NSC_ILi4096EEEEEEEEEEEEEvEENS15_INSA_23SM90_TMA_LOAD_MULTICASTENS17_INS18_ILi3ELi4ELi3EEES1B_NSW_INSB_IJNSB_IJNSC_ILi64EEESD_EEENSB_IJS1C_NSC_ILi4EEEEEES1H_EEENSB_IJNSB_IJSE_NSC_ILi2048EEEEEENSB_IJS1U_NSC_ILi512EEEEEES1N_EEEEEEEvEEEENS_8epilogue10collective6detail29Sm90TmaWarpSpecializedAdapterINS29_15DefaultEpilogueISM_NSB_IJNSB_IJllllEEESE_SY_EEES2E_NS28_6thread17LinearCombinationISM_Li1EffLNS2F_9ScaleType4KindE0ELNS_15FloatRoundStyleE2ESM_EENS_4gemm15EpilogueDefaultEEEEEvvEEEEvNT_6ParamsE,"a",@progbits
	.sectionflags	@""
	.align	4
.nv.constant0._ZN7cutlass13device_kernelINS_4conv6kernel13ConvUniversalINS1_16ConvProblemShapeILNS1_8OperatorE1ELi3EEENS1_10collective14CollectiveConvINS1_46MainloopSm90TmaGmmaWarpSpecializedImplicitGemmILS5_1ELi14ELi3EN4cute5tupleIJNSA_1CILi2EEENSC_ILi1EEESE_EEENS1_36KernelImplicitTmaWarpSpecializedSm90ELi1EEENSB_IJNSC_ILi128EEESI_NSB_IJNSC_ILi32EEEEEEEEENS_10bfloat16_tESM_NSA_8TiledMMAINSA_8MMA_AtomIJNSA_4SM904GMMA28MMA_64x128x16_F32BF16BF16_SSILNSQ_5MajorE0ELSS_1ELNSQ_7ScaleInE1ELST_1EEEEEENSA_6LayoutINSB_IJSE_SE_SE_EEENSB_IJNSC_ILi0EEESY_SY_EEEEENSB_IJNSA_10UnderscoreES11_S11_EEEEENS7_6detail26Sm90ImplicitGemmTileTraitsINSA_20SM90_TMA_LOAD_IM2COLENSA_14ComposedLayoutINSA_7SwizzleILi2ELi4ELi3EEENSA_18smem_ptr_flag_bitsILi16EEENSW_INSB_IJNSB_IJNSC_ILi8EEENSC_ILi16EEEEEENSB_IJSJ_SE_EEENSB_IJSE_NSC_ILi14EEEEEEEEENSB_IJNSB_IJSJ_NSC_ILi256EEEEEENSB_IJSE_SY_EEENSB_IJSY_NSC_ILi4096EEEEEEEEEEEEEvEENS15_INSA_23SM90_TMA_LOAD_MULTICASTENS17_INS18_ILi3ELi4ELi3EEES1B_NSW_INSB_IJNSB_IJNSC_ILi64EEESD_EEENSB_IJS1C_NSC_ILi4EEEEEES1H_EEENSB_IJNSB_IJSE_NSC_ILi2048EEEEEENSB_IJS1U_NSC_ILi512EEEEEES1N_EEEEEEEvEEEENS_8epilogue10collective6detail29Sm90TmaWarpSpecializedAdapterINS29_15DefaultEpilogueISM_NSB_IJNSB_IJllllEEESE_SY_EEES2E_NS28_6thread17LinearCombinationISM_Li1EffLNS2F_9ScaleType4KindE0ELNS_15FloatRoundStyleE2ESM_EENS_4gemm15EpilogueDefaultEEEEEvvEEEEvNT_6ParamsE:
	.zero		1664


//--------------------- SYMBOLS --------------------------

	.type		.nv.reservedSmem.offset0,@object
	.size		.nv.reservedSmem.offset0,0x4
